def matmul_kernel(
    a_ptr,
    b_ptr,
    c_ptr,
    M,
    N,
    K,
    stride_am,
    stride_ak,
    stride_bk,
    stride_bn,
    stride_cm,
    stride_cn,
    BLOCK_M: tl.constexpr,
    BLOCK_N: tl.constexpr,
    BLOCK_K: tl.constexpr,
    GROUP_M: tl.constexpr,
):
    pid = tl.program_id(axis=0)
    num_pid_m = tl.cdiv(M, BLOCK_M)
    num_pid_n = tl.cdiv(N, BLOCK_N)
    num_pid_in_group = GROUP_M * num_pid_n
    group_id = pid // num_pid_in_group
    first_pid_m = group_id * GROUP_M
    group_size_m = min(num_pid_m - first_pid_m, GROUP_M)
    pid_m = first_pid_m + ((pid % num_pid_in_group) % group_size_m)
    pid_n = (pid % num_pid_in_group) // group_size_m

    offs_am = (pid_m * BLOCK_M + tl.arange(0, BLOCK_M)) % M
    offs_bn = (pid_n * BLOCK_N + tl.arange(0, BLOCK_N)) % N
    offs_k = tl.arange(0, BLOCK_K)
    a_ptrs = a_ptr + offs_am[:, None] * stride_am + offs_k[None, :] * stride_ak
    b_ptrs = b_ptr + offs_k[:, None] * stride_bk + offs_bn[None, :] * stride_bn

    acc = tl.zeros((BLOCK_M, BLOCK_N), dtype=tl.float32)
    for kk in range(0, tl.cdiv(K, BLOCK_K)):
        a = tl.load(a_ptrs, mask=offs_k[None, :] < K - kk * BLOCK_K, other=0.0)
        b = tl.load(b_ptrs, mask=offs_k[:, None] < K - kk * BLOCK_K, other=0.0)
        acc = tl.dot(a, b, acc)
        a_ptrs += BLOCK_K * stride_ak
        b_ptrs += BLOCK_K * stride_bk

    c = acc.to(c_ptr.dtype.element_ty)
    offs_cm = pid_m * BLOCK_M + tl.arange(0, BLOCK_M)
    offs_cn = pid_n * BLOCK_N + tl.arange(0, BLOCK_N)
    c_ptrs = c_ptr + offs_cm[:, None] * stride_cm + offs_cn[None, :] * stride_cn
    mask = (offs_cm[:, None] < M) & (offs_cn[None, :] < N)
    tl.store(c_ptrs, c, mask=mask)

# config = {"BLOCK_K": 32, "BLOCK_M": 128, "BLOCK_N": 256, "GROUP_M": 8, "arch": "sm_100", "dtype": "fp16", "num_ctas": 1, "num_stages": 3, "num_warps": 4}
# arch = sm_100


// ===== COMPILED SASS (sm_100a) =====

	.target	sm_100a

	.elftype	@"ET_EXEC"


//--------------------- .note.nv.tkinfo           --------------------------
	.section	.note.nv.tkinfo,"",@"SHT_NOTE"
	.sectionflags	@"SHF_NOTE_NV_TKINFO"
	.tkinfo
        /*0018*/ 	.word	0x00000081
        /*0030*/ 	.string	""
        /*0030*/ 	.string	"ptxas-blackwell"
        /*0030*/ 	.string	"Cuda compilation tools, release 12.9, V12.9.86"
        /*0030*/ 	.string	"Build cuda_12.9.r12.9/compiler.36037853_0"
        /*0030*/ 	.string	"-v  -suppress-debug-info  -lineinfo  -arch sm_100a "



//--------------------- .note.nv.cuver            --------------------------
	.section	.note.nv.cuver,"",@"SHT_NOTE"
	.sectionflags	@"SHF_NOTE_NV_CUVER"
        /*0018*/ 	.short	0x0001
        /*001a*/ 	.short	0x0064
        /*001c*/ 	.short	0x0001
        /*001e*/ 	.short	0x0000
        /*0020*/ 	.short	0x0001
        /*0022*/ 	.short	0x0000


//--------------------- .nv.info                  --------------------------
	.section	.nv.info,"",@"SHT_CUDA_INFO"
	.align	4


	//----- nvinfo : EIATTR_REGCOUNT
	.align		4
        /*0000*/ 	.byte	0x04, 0x2f
        /*0002*/ 	.short	(.L_4 - .L_3)
	.align		4
.L_3:
        /*0004*/ 	.word	index@(matmul_kernel)
        /*0008*/ 	.word	0x000000ff


	//----- nvinfo : EIATTR_FRAME_SIZE
	.align		4
.L_4:
        /*000c*/ 	.byte	0x04, 0x11
        /*000e*/ 	.short	(.L_6 - .L_5)
	.align		4
.L_5:
        /*0010*/ 	.word	index@($__internal_2_$__cuda_sm10x_tcgen05_guardrail_trap_unallocated_columns_being_dealloced)
        /*0014*/ 	.word	0x00000010


	//----- nvinfo : EIATTR_FRAME_SIZE
	.align		4
.L_6:
        /*0018*/ 	.byte	0x04, 0x11
        /*001a*/ 	.short	(.L_8 - .L_7)
	.align		4
.L_7:
        /*001c*/ 	.word	index@($__internal_1_$__cuda_sm10x_tcgen05_guardrail_trap_phase_invalid_during_alloc)
        /*0020*/ 	.word	0x00000010


	//----- nvinfo : EIATTR_FRAME_SIZE
	.align		4
.L_8:
        /*0024*/ 	.byte	0x04, 0x11
        /*0026*/ 	.short	(.L_10 - .L_9)
	.align		4
.L_9:
        /*0028*/ 	.word	index@($__internal_0_$__cuda_sm10x_tcgen05_guardrail_trap_col_being_dealloced_not_returned_by_alloc)
        /*002c*/ 	.word	0x00000010


	//----- nvinfo : EIATTR_FRAME_SIZE
	.align		4
.L_10:
        /*0030*/ 	.byte	0x04, 0x11
        /*0032*/ 	.short	(.L_12 - .L_11)
	.align		4
.L_11:
        /*0034*/ 	.word	index@(matmul_kernel)
        /*0038*/ 	.word	0x00000010


	//----- nvinfo : EIATTR_MIN_STACK_SIZE
	.align		4
.L_12:
        /*003c*/ 	.byte	0x04, 0x12
        /*003e*/ 	.short	(.L_14 - .L_13)
	.align		4
.L_13:
        /*0040*/ 	.word	index@(matmul_kernel)
        /*0044*/ 	.word	0x00000010
.L_14:


//--------------------- .nv.info.matmul_kernel    --------------------------
	.section	.nv.info.matmul_kernel,"",@"SHT_CUDA_INFO"
	.sectionflags	@""
	.align	4


	//----- nvinfo : EIATTR_CUDA_API_VERSION
	.align		4
        /*0000*/ 	.byte	0x04, 0x37
        /*0002*/ 	.short	(.L_16 - .L_15)
.L_15:
        /*0004*/ 	.word	0x00000081


	//----- nvinfo : EIATTR_KPARAM_INFO
	.align		4
.L_16:
        /*0008*/ 	.byte	0x04, 0x17
        /*000a*/ 	.short	(.L_18 - .L_17)
.L_17:
        /*000c*/ 	.word	0x00000000
        /*0010*/ 	.short	0x000d
        /*0012*/ 	.short	0x0048
        /*0014*/ 	.byte	0x00, 0xf4, 0x21, 0x00


	//----- nvinfo : EIATTR_KPARAM_INFO
	.align		4
.L_18:
        /*0018*/ 	.byte	0x04, 0x17
        /*001a*/ 	.short	(.L_20 - .L_19)
.L_19:
        /*001c*/ 	.word	0x00000000
        /*0020*/ 	.short	0x000c
        /*0022*/ 	.short	0x0040
        /*0024*/ 	.byte	0x00, 0xf4, 0x21, 0x00


	//----- nvinfo : EIATTR_KPARAM_INFO
	.align		4
.L_20:
        /*0028*/ 	.byte	0x04, 0x17
        /*002a*/ 	.short	(.L_22 - .L_21)
.L_21:
        /*002c*/ 	.word	0x00000000
        /*0030*/ 	.short	0x000b
        /*0032*/ 	.short	0x0038
        /*0034*/ 	.byte	0x00, 0xf0, 0x11, 0x00


	//----- nvinfo : EIATTR_KPARAM_INFO
	.align		4
.L_22:
        /*0038*/ 	.byte	0x04, 0x17
        /*003a*/ 	.short	(.L_24 - .L_23)
.L_23:
        /*003c*/ 	.word	0x00000000
        /*0040*/ 	.short	0x000a
        /*0042*/ 	.short	0x0034
        /*0044*/ 	.byte	0x00, 0xf0, 0x11, 0x00


	//----- nvinfo : EIATTR_KPARAM_INFO
	.align		4
.L_24:
        /*0048*/ 	.byte	0x04, 0x17
        /*004a*/ 	.short	(.L_26 - .L_25)
.L_25:
        /*004c*/ 	.word	0x00000000
        /*0050*/ 	.short	0x0009
        /*0052*/ 	.short	0x0030
        /*0054*/ 	.byte	0x00, 0xf0, 0x11, 0x00


	//----- nvinfo : EIATTR_KPARAM_INFO
	.align		4
.L_26:
        /*0058*/ 	.byte	0x04, 0x17
        /*005a*/ 	.short	(.L_28 - .L_27)
.L_27:
        /*005c*/ 	.word	0x00000000
        /*0060*/ 	.short	0x0008
        /*0062*/ 	.short	0x002c
        /*0064*/ 	.byte	0x00, 0xf0, 0x11, 0x00


	//----- nvinfo : EIATTR_KPARAM_INFO
	.align		4
.L_28:
        /*0068*/ 	.byte	0x04, 0x17
        /*006a*/ 	.short	(.L_30 - .L_29)
.L_29:
        /*006c*/ 	.word	0x00000000
        /*0070*/ 	.short	0x0007
        /*0072*/ 	.short	0x0028
        /*0074*/ 	.byte	0x00, 0xf0, 0x11, 0x00


	//----- nvinfo : EIATTR_KPARAM_INFO
	.align		4
.L_30:
        /*0078*/ 	.byte	0x04, 0x17
        /*007a*/ 	.short	(.L_32 - .L_31)
.L_31:
        /*007c*/ 	.word	0x00000000
        /*0080*/ 	.short	0x0006
        /*0082*/ 	.short	0x0024
        /*0084*/ 	.byte	0x00, 0xf0, 0x11, 0x00


	//----- nvinfo : EIATTR_KPARAM_INFO
	.align		4
.L_32:
        /*0088*/ 	.byte	0x04, 0x17
        /*008a*/ 	.short	(.L_34 - .L_33)
.L_33:
        /*008c*/ 	.word	0x00000000
        /*0090*/ 	.short	0x0005
        /*0092*/ 	.short	0x0020
        /*0094*/ 	.byte	0x00, 0xf0, 0x11, 0x00


	//----- nvinfo : EIATTR_KPARAM_INFO
	.align		4
.L_34:
        /*0098*/ 	.byte	0x04, 0x17
        /*009a*/ 	.short	(.L_36 - .L_35)
.L_35:
        /*009c*/ 	.word	0x00000000
        /*00a0*/ 	.short	0x0004
        /*00a2*/ 	.short	0x001c
        /*00a4*/ 	.byte	0x00, 0xf0, 0x11, 0x00


	//----- nvinfo : EIATTR_KPARAM_INFO
	.align		4
.L_36:
        /*00a8*/ 	.byte	0x04, 0x17
        /*00aa*/ 	.short	(.L_38 - .L_37)
.L_37:
        /*00ac*/ 	.word	0x00000000
        /*00b0*/ 	.short	0x0003
        /*00b2*/ 	.short	0x0018
        /*00b4*/ 	.byte	0x00, 0xf0, 0x11, 0x00


	//----- nvinfo : EIATTR_KPARAM_INFO
	.align		4
.L_38:
        /*00b8*/ 	.byte	0x04, 0x17
        /*00ba*/ 	.short	(.L_40 - .L_39)
.L_39:
        /*00bc*/ 	.word	0x00000000
        /*00c0*/ 	.short	0x0002
        /*00c2*/ 	.short	0x0010
        /*00c4*/ 	.byte	0x00, 0xf4, 0x21, 0x00


	//----- nvinfo : EIATTR_KPARAM_INFO
	.align		4
.L_40:
        /*00c8*/ 	.byte	0x04, 0x17
        /*00ca*/ 	.short	(.L_42 - .L_41)
.L_41:
        /*00cc*/ 	.word	0x00000000
        /*00d0*/ 	.short	0x0001
        /*00d2*/ 	.short	0x0008
        /*00d4*/ 	.byte	0x00, 0xf4, 0x21, 0x00


	//----- nvinfo : EIATTR_KPARAM_INFO
	.align		4
.L_42:
        /*00d8*/ 	.byte	0x04, 0x17
        /*00da*/ 	.short	(.L_44 - .L_43)
.L_43:
        /*00dc*/ 	.word	0x00000000
        /*00e0*/ 	.short	0x0000
        /*00e2*/ 	.short	0x0000
        /*00e4*/ 	.byte	0x00, 0xf4, 0x21, 0x00


	//----- nvinfo : EIATTR_AT_ENTRY_FRAGMENTS
	.align		4
.L_44:
        /*00e8*/ 	.byte	0x04, 0x4f
        /*00ea*/ 	.short	(.L_46 - .L_45)


	//   ....[0]....
.L_45:
        /*00ec*/ 	.word	0x00000004


	//----- nvinfo : EIATTR_RESERVED_SMEM_USED
	.align		4
.L_46:
        /*00f0*/ 	.byte	0x01, 0x41
	.zero		2


	//----- nvinfo : EIATTR_SPARSE_MMA_MASK
	.align		4
        /*00f4*/ 	.byte	0x03, 0x50
        /*00f6*/ 	.short	0x0000


	//----- nvinfo : EIATTR_TCGEN05_1CTA_USED
	.align		4
        /*00f8*/ 	.byte	0x01, 0x51
	.zero		2


	//----- nvinfo : EIATTR_MAXREG_COUNT
	.align		4
        /*00fc*/ 	.byte	0x03, 0x1b
        /*00fe*/ 	.short	0x00ff


	//----- nvinfo : EIATTR_NUM_BARRIERS
	.align		4
        /*0100*/ 	.byte	0x02, 0x4c
        /*0102*/ 	.byte	0x01
	.zero		1


	//----- nvinfo : EIATTR_ANNOTATIONS
	.align		4
        /*0104*/ 	.byte	0x04, 0x55
        /*0106*/ 	.short	(.L_48 - .L_47)


	//   ....[0]....
.L_47:
        /*0108*/ 	.word	0x00000001
        /*010c*/ 	.byte	0x80, 0x09, 0x00, 0x00, 0x01, 0x00, 0x00, 0x00, 0x90, 0x5c, 0x00, 0x00, 0x01, 0x00, 0x00, 0x00
        /*011c*/ 	.byte	0x80, 0x7e, 0x00, 0x00, 0x01, 0x00, 0x00, 0x00, 0xa0, 0x80, 0x00, 0x00, 0x01, 0x00, 0x00, 0x00
        /*012c*/ 	.byte	0x20, 0x92, 0x00, 0x00, 0x01, 0x00, 0x00, 0x00, 0x40, 0x92, 0x00, 0x00


	//----- nvinfo : EIATTR_INT_WARP_WIDE_INSTR_OFFSETS
	.align		4
.L_48:
        /*0138*/ 	.byte	0x04, 0x31
        /*013a*/ 	.short	(.L_50 - .L_49)


	//   ....[0]....
.L_49:
        /*013c*/ 	.word	0x00004130


	//   ....[1]....
        /*0140*/ 	.word	0x00004150


	//   ....[2]....
        /*0144*/ 	.word	0x00005ce0


	//   ....[3]....
        /*0148*/ 	.word	0x000115a0


	//   ....[4]....
        /*014c*/ 	.word	0x000115f0


	//----- nvinfo : EIATTR_COOP_GROUP_MASK_REGIDS
	.align		4
.L_50:
        /*0150*/ 	.byte	0x04, 0x29
        /*0152*/ 	.short	(.L_52 - .L_51)


	//   ....[0]....
.L_51:
        /*0154*/ 	.word	0xffffffff


	//   ....[1]....
        /*0158*/ 	.word	0xffffffff


	//   ....[2]....
        /*015c*/ 	.word	0xffffffff


	//   ....[3]....
        /*0160*/ 	.word	0xffffffff


	//----- nvinfo : EIATTR_COOP_GROUP_INSTR_OFFSETS
	.align		4
.L_52:
        /*0164*/ 	.byte	0x04, 0x28
        /*0166*/ 	.short	(.L_54 - .L_53)


	//   ....[0]....
.L_53:
        /*0168*/ 	.word	0x00000080


	//   ....[1]....
        /*016c*/ 	.word	0x00000340


	//   ....[2]....
        /*0170*/ 	.word	0x00011430


	//   ....[3]....
        /*0174*/ 	.word	0x000116a0


	//----- nvinfo : EIATTR_VRC_CTA_INIT_COUNT
	.align		4
.L_54:
        /*0178*/ 	.byte	0x02, 0x4a
        /*017a*/ 	.byte	0x80
	.zero		1


	//----- nvinfo : EIATTR_MBARRIER_INSTR_OFFSETS
	.align		4
        /*017c*/ 	.byte	0x04, 0x39
        /*017e*/ 	.short	(.L_56 - .L_55)


	//   ....[0]....
.L_55:
        /*0180*/ 	.word	0x00004350
        /*0184*/ 	.word	0x000000ff
        /*0188*/ 	.word	0x00000000
        /*018c*/ 	.short	0x0100
        /*018e*/ 	.byte	0x08
	.zero		1


	//   ....[1]....
        /*0190*/ 	.word	0x00005d00
        /*0194*/ 	.word	0x000000ff
        /*0198*/ 	.word	0x00008008
        /*019c*/ 	.short	0x0100
        /*019e*/ 	.byte	0x0b
	.zero		1


	//   ....[2]....
        /*01a0*/ 	.word	0x00007e40
        /*01a4*/ 	.word	0x000000ff
        /*01a8*/ 	.word	0x00000000
        /*01ac*/ 	.short	0x010a
        /*01ae*/ 	.byte	0x08
	.zero		1


	//   ....[3]....
        /*01b0*/ 	.word	0x00009340
        /*01b4*/ 	.word	0x000000ff
        /*01b8*/ 	.word	0x00000000
        /*01bc*/ 	.short	0x010a
        /*01be*/ 	.byte	0x08
	.zero		1


	//   ....[4]....
        /*01c0*/ 	.word	0x000094d0
        /*01c4*/ 	.word	0x000000ff
        /*01c8*/ 	.word	0x00008000
        /*01cc*/ 	.short	0x0108
        /*01ce*/ 	.byte	0x0b
	.zero		1


	//   ....[5]....
        /*01d0*/ 	.word	0x00009540
        /*01d4*/ 	.word	0x000000ff
        /*01d8*/ 	.word	0x00008008
        /*01dc*/ 	.short	0x0108
        /*01de*/ 	.byte	0x0b
	.zero		1


	//   ....[6]....
        /*01e0*/ 	.word	0x000116c0
        /*01e4*/ 	.word	0x000000ff
        /*01e8*/ 	.word	0x00000000
        /*01ec*/ 	.short	0x010a
        /*01ee*/ 	.byte	0x08
	.zero		1


	//   ....[7]....
        /*01f0*/ 	.word	0x000116f0
        /*01f4*/ 	.word	0x000000ff
        /*01f8*/ 	.word	0x00000000
        /*01fc*/ 	.short	0x010a
        /*01fe*/ 	.byte	0x08
	.zero		1


	//----- nvinfo : EIATTR_NUM_MBARRIERS
	.align		4
.L_56:
        /*0200*/ 	.byte	0x03, 0x38
        /*0202*/ 	.short	0x0002


	//----- nvinfo : EIATTR_EXIT_INSTR_OFFSETS
	.align		4
        /*0204*/ 	.byte	0x04, 0x1c
        /*0206*/ 	.short	(.L_58 - .L_57)


	//   ....[0]....
.L_57:
        /*0208*/ 	.word	0x000116b0


	//----- nvinfo : EIATTR_REQNTID
	.align		4
.L_58:
        /*020c*/ 	.byte	0x04, 0x10
        /*020e*/ 	.short	(.L_60 - .L_59)
.L_59:
        /*0210*/ 	.word	0x00000080
        /*0214*/ 	.word	0x00000001
        /*0218*/ 	.word	0x00000001


	//----- nvinfo : EIATTR_CRS_STACK_SIZE
	.align		4
.L_60:
        /*021c*/ 	.byte	0x04, 0x1e
        /*021e*/ 	.short	(.L_62 - .L_61)
.L_61:
        /*0220*/ 	.word	0x00000000


	//----- nvinfo : EIATTR_CBANK_PARAM_SIZE
	.align		4
.L_62:
        /*0224*/ 	.byte	0x03, 0x19
        /*0226*/ 	.short	0x0050


	//----- nvinfo : EIATTR_PARAM_CBANK
	.align		4
        /*0228*/ 	.byte	0x04, 0x0a
        /*022a*/ 	.short	(.L_64 - .L_63)
	.align		4
.L_63:
        /*022c*/ 	.word	index@(.nv.constant0.matmul_kernel)
        /*0230*/ 	.short	0x0380
        /*0232*/ 	.short	0x0050


	//----- nvinfo : EIATTR_SW_WAR
	.align		4
.L_64:
        /*0234*/ 	.byte	0x04, 0x36
        /*0236*/ 	.short	(.L_66 - .L_65)
.L_65:
        /*0238*/ 	.word	0x00000008
.L_66:


//--------------------- .nv.compat                --------------------------
	.section	.nv.compat,"",@"SHT_CUDA_COMPAT_INFO"
	.align	4
        /*0000*/ 	.byte	0x02, 0x02, 0x02, 0x00, 0x02, 0x05, 0x05, 0x00, 0x02, 0x03, 0x00, 0x00, 0x02, 0x06, 0x01, 0x00


//--------------------- .nv.callgraph             --------------------------
	.section	.nv.callgraph,"",@"SHT_CUDA_CALLGRAPH"
	.align	4
	.sectionentsize	8
	.align		4
        /*0000*/ 	.word	0x00000000
	.align		4
        /*0004*/ 	.word	0xffffffff
	.align		4
        /*0008*/ 	.word	0x00000000
	.align		4
        /*000c*/ 	.word	0xfffffffe
	.align		4
        /*0010*/ 	.word	0x00000000
	.align		4
        /*0014*/ 	.word	0xfffffffd
	.align		4
        /*0018*/ 	.word	0x00000000
	.align		4
        /*001c*/ 	.word	0xfffffffc


//--------------------- .text.matmul_kernel       --------------------------
	.section	.text.matmul_kernel,"ax",@progbits
	.align	128
        .global         matmul_kernel
        .type           matmul_kernel,@function
        .size           matmul_kernel,(.L_x_21 - matmul_kernel)
        .other          matmul_kernel,@"STO_CUDA_ENTRY STV_DEFAULT"
matmul_kernel:
.text.matmul_kernel:
[----:B------:R-:W0:Y:S01]  /*0000*/  LDC R1, c[0x0][0x37c] ;  /* 0x0000df00ff017b82 */ /* 0x000e220000000800 */
[----:B------:R-:W1:Y:S01]  /*0010*/  S2R R33, SR_TID.X ;  /* 0x0000000000217919 */ /* 0x000e620000002100 */
[----:B0-----:R-:W-:Y:S01]  /*0020*/  VIADD R1, R1, 0xfffffff0 ;  /* 0xfffffff001017836 */ /* 0x001fe20000000000 */
[----:B------:R-:W0:Y:S01]  /*0030*/  LDCU.64 UR22, c[0x0][0x358] ;  /* 0x00006b00ff1677ac */ /* 0x000e220008000a00 */
[----:B-1----:R-:W-:-:S13]  /*0040*/  ISETP.GE.U32.AND P0, PT, R33, 0x20, PT ;  /* 0x000000202100780c */ /* 0x002fda0003f06070 */
[----:B------:R-:W-:Y:S02]  /*0050*/  VOTEU.ANY UP0, P0 ;  /* 0x0000000000ff7886 */ /* 0x000fe40000000100 */
[----:B------:R-:W-:Y:S05]  /*0060*/  BRA.U UP0, `(.L_x_0) ;  /* 0x0000000100b87547 */ /* 0x000fea000b800000 */
[----:B------:R-:W1:Y:S01]  /*0070*/  S2UR UR6, SR_CgaCtaId ;  /* 0x00000000000679c3 */ /* 0x000e620000008800 */
[----:B------:R-:W-:Y:S01]  /*0080*/  NOP ;  /* 0x0000000000007918 */ /* 0x000fe20000000000 */
[----:B------:R-:W-:Y:S02]  /*0090*/  UMOV UR4, 0x40 ;  /* 0x0000004000047882 */ /* 0x000fe40000000000 */
[----:B-1----:R-:W-:-:S09]  /*00a0*/  ULEA UR4, UR6, UR4, 0x18 ;  /* 0x0000000406047291 */ /* 0x002fd2000f8ec0ff */
[----:B------:R-:W1:Y:S01]  /*00b0*/  LDS.U8 R0, [UR4] ;  /* 0x00000004ff007984 */ /* 0x000e620008000000 */
[----:B------:R-:W-:Y:S02]  /*00c0*/  UMOV UR4, 0x400 ;  /* 0x0000040000047882 */ /* 0x000fe40000000000 */
[----:B------:R-:W-:Y:S01]  /*00d0*/  ULEA UR4, UR6, UR4, 0x18 ;  /* 0x0000000406047291 */ /* 0x000fe2000f8ec0ff */
[----:B-1----:R-:W-:-:S13]  /*00e0*/  ISETP.NE.AND P0, PT, R0, RZ, PT ;  /* 0x000000ff0000720c */ /* 0x002fda0003f05270 */
[----:B------:R-:W-:Y:S05]  /*00f0*/  @P0 BRA `(.L_x_1) ;  /* 0x00000000007c0947 */ /* 0x000fea0003800000 */
[----:B------:R-:W-:-:S13]  /*0100*/  ELECT P0, URZ, PT ;  /* 0x0000000000ff782f */ /* 0x000fda0003800000 */
[----:B------:R-:W-:Y:S05]  /*0110*/  @!P0 BRA `(.L_x_2) ;  /* 0x0000000000848947 */ /* 0x000fea0003800000 */
[----:B------:R-:W-:Y:S01]  /*0120*/  UMOV UR5, 0x10 ;  /* 0x0000001000057882 */ /* 0x000fe20000000000 */
[----:B------:R-:W-:Y:S02]  /*0130*/  IMAD.MOV.U32 R4, RZ, RZ, 0x1 ;  /* 0x00000001ff047424 */ /* 0x000fe400078e00ff */
[----:B------:R-:W-:Y:S02]  /*0140*/  IMAD.MOV.U32 R5, RZ, RZ, 0xffff ;  /* 0x0000ffffff057424 */ /* 0x000fe400078e00ff */
[----:B------:R-:W-:Y:S04]  /*0150*/  DEPBAR.LE SB1, 0x36 ;  /* 0x00009d800000791a */ /* 0x000fe80000000000 */
[----:B------:R-:W1:Y:S02]  /*0160*/  UTCATOMSWS.FIND_AND_SET.ALIGN UP1, UR5, UR5 ;  /* 0x00000005000575e3 */ /* 0x000e640008020800 */
[----:B-1----:R-:W-:-:S04]  /*0170*/  PLOP3.LUT P0, PT, PT, PT, UP1, 0x80, 0x8 ;  /* 0x000000000008781c */ /* 0x002fc80003f0f018 */
[----:B------:R-:W-:-:S04]  /*0180*/  SEL R0, RZ, 0xffffffff, !P0 ;  /* 0xffffffffff007807 */ /* 0x000fc80004000000 */
[----:B------:R-:W-:Y:S01]  /*0190*/  ISETP.NE.AND P0, PT, R0, RZ, PT ;  /* 0x000000ff0000720c */ /* 0x000fe20003f05270 */
[----:B------:R-:W-:-:S12]  /*01a0*/  IMAD.U32 R0, RZ, RZ, UR5 ;  /* 0x00000005ff007e24 */ /* 0x000fd8000f8e00ff */
[----:B------:R-:W-:Y:S05]  /*01b0*/  @P0 BRA `(.L_x_3) ;  /* 0x0000000000240947 */ /* 0x000fea0003800000 */
.L_x_4:
[----:B------:R-:W-:Y:S05]  /*01c0*/  NANOSLEEP 0x64 ;  /* 0x000000640000795d */ /* 0x000fea0003800000 */
[----:B------:R-:W-:-:S05]  /*01d0*/  UMOV UR5, 0x10 ;  /* 0x0000001000057882 */ /* 0x000fca0000000000 */
[----:B------:R-:W-:Y:S04]  /*01e0*/  DEPBAR.LE SB1, 0x36 ;  /* 0x00009d800000791a */ /* 0x000fe80000000000 */
[----:B------:R-:W1:Y:S02]  /*01f0*/  UTCATOMSWS.FIND_AND_SET.ALIGN UP1, UR5, UR5 ;  /* 0x00000005000575e3 */ /* 0x000e640008020800 */
[----:B-1----:R-:W-:-:S04]  /*0200*/  PLOP3.LUT P0, PT, PT, PT, UP1, 0x80, 0x8 ;  /* 0x000000000008781c */ /* 0x002fc80003f0f018 */
[----:B------:R-:W-:-:S04]  /*0210*/  SEL R0, RZ, 0xffffffff, !P0 ;  /* 0xffffffffff007807 */ /* 0x000fc80004000000 */
[----:B------:R-:W-:Y:S01]  /*0220*/  ISETP.NE.AND P0, PT, R0, RZ, PT ;  /* 0x000000ff0000720c */ /* 0x000fe20003f05270 */
[----:B------:R-:W-:-:S12]  /*0230*/  IMAD.U32 R0, RZ, RZ, UR5 ;  /* 0x00000005ff007e24 */ /* 0x000fd8000f8e00ff */
[----:B------:R-:W-:Y:S05]  /*0240*/  @!P0 BRA `(.L_x_4) ;  /* 0xfffffffc00dc8947 */ /* 0x000fea000383ffff */
.L_x_3:
[C---:B------:R-:W-:Y:S01]  /*0250*/  VIADD R3, R0.reuse, 0x10 ;  /* 0x0000001000037836 */ /* 0x040fe20000000000 */
[----:B------:R-:W-:Y:S01]  /*0260*/  UMOV UR5, 0x50 ;  /* 0x0000005000057882 */ /* 0x000fe20000000000 */
[----:B------:R-:W-:Y:S01]  /*0270*/  SHF.L.U32 R2, R5, R0, RZ ;  /* 0x0000000005027219 */ /* 0x000fe200000006ff */
[----:B------:R-:W-:Y:S01]  /*0280*/  ULEA UR5, UR6, UR5, 0x18 ;  /* 0x0000000506057291 */ /* 0x000fe2000f8ec0ff */
[----:B------:R-:W-:Y:S01]  /*0290*/  IMAD.SHL.U32 R0, R0, 0x20, RZ ;  /* 0x0000002000007824 */ /* 0x000fe200078e00ff */
[----:B------:R-:W-:-:S04]  /*02a0*/  SHF.L.U32 R3, R4, R3, RZ ;  /* 0x0000000304037219 */ /* 0x000fc800000006ff */
[----:B------:R-:W-:-:S05]  /*02b0*/  LOP3.LUT R2, R3, R2, RZ, 0xfc, !PT ;  /* 0x0000000203027212 */ /* 0x000fca00078efcff */
[----:B------:R1:W-:Y:S04]  /*02c0*/  ATOMS.OR RZ, [UR5], R2 ;  /* 0x00000002ffff798c */ /* 0x0003e8000b000005 */
[----:B------:R1:W-:Y:S01]  /*02d0*/  STS [UR4], R0 ;  /* 0x00000000ff007988 */ /* 0x0003e20008000804 */
[----:B------:R-:W-:Y:S05]  /*02e0*/  BRA `(.L_x_2) ;  /* 0x0000000000107947 */ /* 0x000fea0003800000 */
.L_x_1:
[----:B------:R-:W-:Y:S01]  /*02f0*/  IMAD.MOV.U32 R0, RZ, RZ, -0x1 ;  /* 0xffffffffff007424 */ /* 0x000fe200078e00ff */
[----:B------:R-:W-:-:S04]  /*0300*/  MOV R2, 0x330 ;  /* 0x0000033000027802 */ /* 0x000fc80000000f00 */
[----:B------:R1:W-:Y:S03]  /*0310*/  STS [UR4], R0 ;  /* 0x00000000ff007988 */ /* 0x0003e60008000804 */
[----:B01----:R-:W-:Y:S05]  /*0320*/  CALL.REL.NOINC `($__internal_1_$__cuda_sm10x_tcgen05_guardrail_trap_phase_invalid_during_alloc) ;  /* 0x0000011400087944 */ /* 0x003fea0003c00000 */
.L_x_2:
[----:B------:R-:W-:Y:S05]  /*0330*/  WARPSYNC.ALL ;  /* 0x0000000000007948 */ /* 0x000fea0003800000 */
[----:B------:R-:W-:Y:S01]  /*0340*/  NOP ;  /* 0x0000000000007918 */ /* 0x000fe20000000000 */
.L_x_0:
[----:B------:R-:W2:Y:S01]  /*0350*/  LDC.64 R24, c[0x0][0x398] ;  /* 0x0000e600ff187b82 */ /* 0x000ea20000000a00 */
[----:B------:R-:W3:Y:S01]  /*0360*/  S2R R5, SR_CTAID.X ;  /* 0x0000000000057919 */ /* 0x000ee20000002500 */
[----:B------:R-:W-:Y:S01]  /*0370*/  UMOV UR11, 0x400 ;  /* 0x00000400000b7882 */ /* 0x000fe20000000000 */
[----:B------:R-:W4:Y:S05]  /*0380*/  LDCU.128 UR16, c[0x0][0x380] ;  /* 0x00007000ff1077ac */ /* 0x000f2a0008000c00 */
[----:B------:R-:W5:Y:S01]  /*0390*/  S2UR UR5, SR_CgaCtaId ;  /* 0x00000000000579c3 */ /* 0x000f620000008800 */
[----:B-12---:R-:W-:Y:S01]  /*03a0*/  VIADD R0, R25, 0xff ;  /* 0x000000ff19007836 */ /* 0x006fe20000000000 */
[----:B------:R-:W-:-:S02]  /*03b0*/  IABS R13, R24 ;  /* 0x00000018000d7213 */ /* 0x000fc40000000000 */
[----:B------:R-:W-:Y:S02]  /*03c0*/  LOP3.LUT R130, RZ, R25, RZ, 0x33, !PT ;  /* 0x00000019ff827212 */ /* 0x000fe400078e33ff */
[----:B------:R-:W-:Y:S01]  /*03d0*/  SHF.R.S32.HI R3, RZ, 0x1f, R0 ;  /* 0x0000001fff037819 */ /* 0x000fe20000011400 */
[----:B-----5:R-:W-:-:S03]  /*03e0*/  ULEA UR11, UR5, UR11, 0x18 ;  /* 0x0000000b050b7291 */ /* 0x020fc6000f8ec0ff */
[----:B------:R-:W-:Y:S02]  /*03f0*/  LEA.HI R3, R3, R0, RZ, 0x8 ;  /* 0x0000000003037211 */ /* 0x000fe400078f40ff */
[----:B---3--:R-:W-:Y:S01]  /*0400*/  IABS R8, R5 ;  /* 0x0000000500087213 */ /* 0x008fe20000000000 */
[----:B------:R-:W-:Y:S01]  /*0410*/  UIADD3 UR8, UPT, UPT, UR11, 0x8000, URZ ;  /* 0x000080000b087890 */ /* 0x000fe2000fffe0ff */
[----:B------:R-:W-:-:S05]  /*0420*/  SHF.R.S32.HI R3, RZ, 0x8, R3 ;  /* 0x00000008ff037819 */ /* 0x000fca0000011403 */
[----:B------:R-:W-:-:S05]  /*0430*/  IMAD.SHL.U32 R4, R3, 0x8, RZ ;  /* 0x0000000803047824 */ /* 0x000fca00078e00ff */
[-C--:B------:R-:W-:Y:S02]  /*0440*/  IABS R7, R4.reuse ;  /* 0x0000000400077213 */ /* 0x080fe40000000000 */
[----:B------:R-:W-:Y:S02]  /*0450*/  IABS R10, R4 ;  /* 0x00000004000a7213 */ /* 0x000fe40000000000 */
[----:B------:R-:W1:Y:S08]  /*0460*/  I2F.RP R0, R7 ;  /* 0x0000000700007306 */ /* 0x000e700000209400 */
[----:B-1----:R-:W1:Y:S02]  /*0470*/  MUFU.RCP R0, R0 ;  /* 0x0000000000007308 */ /* 0x002e640000001000 */
[----:B-1----:R-:W-:-:S02]  /*0480*/  VIADD R2, R0, 0xffffffe ;  /* 0x0ffffffe00027836 */ /* 0x002fc40000000000 */
[----:B------:R-:W-:-:S04]  /*0490*/  IMAD.MOV R0, RZ, RZ, -R10 ;  /* 0x000000ffff007224 */ /* 0x000fc800078e0a0a */
[----:B------:R1:W2:Y:S02]  /*04a0*/  F2I.FTZ.U32.TRUNC.NTZ R3, R2 ;  /* 0x0000000200037305 */ /* 0x0002a4000021f000 */
[----:B-1----:R-:W-:Y:S02]  /*04b0*/  IMAD.MOV.U32 R2, RZ, RZ, RZ ;  /* 0x000000ffff027224 */ /* 0x002fe400078e00ff */
[----:B--2---:R-:W-:-:S04]  /*04c0*/  IMAD.MOV R6, RZ, RZ, -R3 ;  /* 0x000000ffff067224 */ /* 0x004fc800078e0a03 */
[----:B------:R-:W-:Y:S02]  /*04d0*/  IMAD R9, R6, R7, RZ ;  /* 0x0000000706097224 */ /* 0x000fe400078e02ff */
[----:B------:R-:W-:Y:S02]  /*04e0*/  IMAD.MOV.U32 R6, RZ, RZ, R8 ;  /* 0x000000ffff067224 */ /* 0x000fe400078e0008 */
[----:B------:R-:W-:-:S06]  /*04f0*/  IMAD.HI.U32 R3, R3, R9, R2 ;  /* 0x0000000903037227 */ /* 0x000fcc00078e0002 */
[----:B------:R-:W-:-:S04]  /*0500*/  IMAD.HI.U32 R3, R3, R6, RZ ;  /* 0x0000000603037227 */ /* 0x000fc800078e00ff */
[----:B------:R-:W-:Y:S01]  /*0510*/  IMAD R0, R3, R0, R6 ;  /* 0x0000000003007224 */ /* 0x000fe200078e0206 */
[----:B------:R-:W-:Y:S04]  /*0520*/  BAR.SYNC.DEFER_BLOCKING 0x0 ;  /* 0x0000000000007b1d */ /* 0x000fe80000010000 */
[----:B------:R-:W-:-:S13]  /*0530*/  ISETP.GT.U32.AND P1, PT, R7, R0, PT ;  /* 0x000000000700720c */ /* 0x000fda0003f24070 */
[----:B------:R-:W-:Y:S02]  /*0540*/  @!P1 IMAD.IADD R0, R0, 0x1, -R7 ;  /* 0x0000000100009824 */ /* 0x000fe400078e0a07 */
[----:B------:R-:W-:Y:S01]  /*0550*/  @!P1 VIADD R3, R3, 0x1 ;  /* 0x0000000103039836 */ /* 0x000fe20000000000 */
[----:B------:R-:W-:Y:S02]  /*0560*/  ISETP.NE.AND P1, PT, R4, RZ, PT ;  /* 0x000000ff0400720c */ /* 0x000fe40003f25270 */
[----:B------:R-:W-:Y:S02]  /*0570*/  ISETP.GE.U32.AND P0, PT, R0, R7, PT ;  /* 0x000000070000720c */ /* 0x000fe40003f06070 */
[----:B------:R-:W-:-:S04]  /*0580*/  LOP3.LUT R0, R5, R4, RZ, 0x3c, !PT ;  /* 0x0000000405007212 */ /* 0x000fc800078e3cff */
[----:B------:R-:W-:Y:S01]  /*0590*/  ISETP.GE.AND P2, PT, R0, RZ, PT ;  /* 0x000000ff0000720c */ /* 0x000fe20003f46270 */
[----:B------:R-:W-:-:S06]  /*05a0*/  VIADD R0, R24, 0x7f ;  /* 0x0000007f18007836 */ /* 0x000fcc0000000000 */
[----:B------:R-:W-:-:S04]  /*05b0*/  @P0 VIADD R3, R3, 0x1 ;  /* 0x0000000103030836 */ /* 0x000fc80000000000 */
[----:B------:R-:W-:Y:S01]  /*05c0*/  IMAD.MOV.U32 R2, RZ, RZ, R3 ;  /* 0x000000ffff027224 */ /* 0x000fe200078e0003 */
[----:B------:R-:W-:-:S03]  /*05d0*/  SHF.R.S32.HI R3, RZ, 0x1f, R0 ;  /* 0x0000001fff037819 */ /* 0x000fc60000011400 */
[----:B------:R-:W-:Y:S01]  /*05e0*/  @!P2 IMAD.MOV R2, RZ, RZ, -R2 ;  /* 0x000000ffff02a224 */ /* 0x000fe200078e0a02 */
[----:B------:R-:W-:Y:S02]  /*05f0*/  @!P1 LOP3.LUT R2, RZ, R4, RZ, 0x33, !PT ;  /* 0x00000004ff029212 */ /* 0x000fe400078e33ff */
[----:B------:R-:W-:-:S03]  /*0600*/  LEA.HI R3, R3, R0, RZ, 0x7 ;  /* 0x0000000003037211 */ /* 0x000fc600078f38ff */
[----:B------:R-:W-:Y:S02]  /*0610*/  IMAD.SHL.U32 R6, R2, 0x8, RZ ;  /* 0x0000000802067824 */ /* 0x000fe400078e00ff */
[----:B------:R-:W-:-:S03]  /*0620*/  IMAD.MOV R2, RZ, RZ, -R2 ;  /* 0x000000ffff027224 */ /* 0x000fc600078e0a02 */
[----:B------:R-:W-:Y:S01]  /*0630*/  LEA.HI.SX32 R3, R3, -R6, 0x19 ;  /* 0x8000000603037211 */ /* 0x000fe200078fcaff */
[----:B------:R-:W-:-:S03]  /*0640*/  IMAD R8, R4, R2, R5 ;  /* 0x0000000204087224 */ /* 0x000fc600078e0205 */
[----:B------:R-:W-:-:S04]  /*0650*/  VIMNMX R11, PT, PT, R3, 0x8, PT ;  /* 0x00000008030b7848 */ /* 0x000fc80003fe0100 */
[-C--:B------:R-:W-:Y:S02]  /*0660*/  IABS R7, R11.reuse ;  /* 0x0000000b00077213 */ /* 0x080fe40000000000 */
[----:B------:R-:W-:Y:S02]  /*0670*/  IABS R4, R11 ;  /* 0x0000000b00047213 */ /* 0x000fe40000000000 */
[----:B------:R-:W1:Y:S08]  /*0680*/  I2F.RP R0, R7 ;  /* 0x0000000700007306 */ /* 0x000e700000209400 */
[----:B-1----:R-:W1:Y:S02]  /*0690*/  MUFU.RCP R0, R0 ;  /* 0x0000000000007308 */ /* 0x002e640000001000 */
[----:B-1----:R-:W-:-:S02]  /*06a0*/  VIADD R3, R0, 0xffffffe ;  /* 0x0ffffffe00037836 */ /* 0x002fc40000000000 */
[----:B------:R-:W-:Y:S01]  /*06b0*/  IMAD.MOV R0, RZ, RZ, -R4 ;  /* 0x000000ffff007224 */ /* 0x000fe200078e0a04 */
[----:B------:R-:W-:-:S03]  /*06c0*/  IABS R4, R25 ;  /* 0x0000001900047213 */ /* 0x000fc60000000000 */
[----:B------:R-:W1:Y:S02]  /*06d0*/  F2I.FTZ.U32.TRUNC.NTZ R3, R3 ;  /* 0x0000000300037305 */ /* 0x000e64000021f000 */
[----:B-1----:R-:W-:-:S04]  /*06e0*/  IMAD.MOV R9, RZ, RZ, -R3 ;  /* 0x000000ffff097224 */ /* 0x002fc800078e0a03 */
[----:B------:R-:W-:Y:S01]  /*06f0*/  IMAD.MOV.U32 R2, RZ, RZ, R9 ;  /* 0x000000ffff027224 */ /* 0x000fe200078e0009 */
[----:B------:R-:W-:-:S03]  /*0700*/  IABS R9, R8 ;  /* 0x0000000800097213 */ /* 0x000fc60000000000 */
[----:B------:R-:W-:Y:S02]  /*0710*/  IMAD R5, R2, R7, RZ ;  /* 0x0000000702057224 */ /* 0x000fe400078e02ff */
[----:B------:R-:W-:-:S04]  /*0720*/  IMAD.MOV.U32 R2, RZ, RZ, RZ ;  /* 0x000000ffff027224 */ /* 0x000fc800078e00ff */
[----:B------:R-:W-:Y:S02]  /*0730*/  IMAD.HI.U32 R2, R3, R5, R2 ;  /* 0x0000000503027227 */ /* 0x000fe400078e0002 */
[----:B------:R-:W1:Y:S04]  /*0740*/  I2F.RP R3, R13 ;  /* 0x0000000d00037306 */ /* 0x000e680000209400 */
[----:B------:R-:W-:-:S04]  /*0750*/  IMAD.HI.U32 R2, R2, R9, RZ ;  /* 0x0000000902027227 */ /* 0x000fc800078e00ff */
[----:B------:R-:W-:Y:S01]  /*0760*/  IMAD R0, R2, R0, R9 ;  /* 0x0000000002007224 */ /* 0x000fe200078e0209 */
[----:B------:R-:W-:-:S04]  /*0770*/  LOP3.LUT R9, R33, 0x7f, RZ, 0xc0, !PT ;  /* 0x0000007f21097812 */ /* 0x000fc800078ec0ff */
[----:B------:R-:W-:Y:S01]  /*0780*/  ISETP.GT.U32.AND P1, PT, R7, R0, PT ;  /* 0x000000000700720c */ /* 0x000fe20003f24070 */
[----:B-1----:R-:W1:-:S12]  /*0790*/  MUFU.RCP R3, R3 ;  /* 0x0000000300037308 */ /* 0x002e580000001000 */
[----:B------:R-:W-:Y:S02]  /*07a0*/  @!P1 IMAD.IADD R0, R0, 0x1, -R7 ;  /* 0x0000000100009824 */ /* 0x000fe400078e0a07 */
[----:B------:R-:W-:Y:S01]  /*07b0*/  @!P1 VIADD R2, R2, 0x1 ;  /* 0x0000000102029836 */ /* 0x000fe20000000000 */
[----:B------:R-:W-:Y:S02]  /*07c0*/  ISETP.NE.AND P1, PT, R11, RZ, PT ;  /* 0x000000ff0b00720c */ /* 0x000fe40003f25270 */
[----:B------:R-:W-:Y:S02]  /*07d0*/  ISETP.GE.U32.AND P0, PT, R0, R7, PT ;  /* 0x000000070000720c */ /* 0x000fe40003f06070 */
[----:B------:R-:W-:-:S04]  /*07e0*/  LOP3.LUT R0, R8, R11, RZ, 0x3c, !PT ;  /* 0x0000000b08007212 */ /* 0x000fc800078e3cff */
[----:B------:R-:W-:Y:S01]  /*07f0*/  ISETP.GE.AND P2, PT, R0, RZ, PT ;  /* 0x000000ff0000720c */ /* 0x000fe20003f46270 */
[----:B------:R-:W-:Y:S02]  /*0800*/  IMAD.MOV.U32 R0, RZ, RZ, R4 ;  /* 0x000000ffff007224 */ /* 0x000fe400078e0004 */
[----:B-1----:R-:W-:Y:S02]  /*0810*/  VIADD R4, R3, 0xffffffe ;  /* 0x0ffffffe03047836 */ /* 0x002fe40000000000 */
[----:B------:R-:W1:Y:S02]  /*0820*/  I2F.RP R5, R0 ;  /* 0x0000000000057306 */ /* 0x000e640000209400 */
[----:B------:R-:W-:-:S04]  /*0830*/  @P0 VIADD R2, R2, 0x1 ;  /* 0x0000000102020836 */ /* 0x000fc80000000000 */
[----:B------:R-:W-:Y:S02]  /*0840*/  IMAD.MOV.U32 R10, RZ, RZ, R2 ;  /* 0x000000ffff0a7224 */ /* 0x000fe400078e0002 */
[----:B------:R2:W3:Y:S02]  /*0850*/  F2I.FTZ.U32.TRUNC.NTZ R3, R4 ;  /* 0x0000000400037305 */ /* 0x0004e4000021f000 */
[----:B------:R-:W-:Y:S01]  /*0860*/  @!P2 IMAD.MOV R10, RZ, RZ, -R10 ;  /* 0x000000ffff0aa224 */ /* 0x000fe200078e0a0a */
[----:B------:R-:W-:-:S05]  /*0870*/  @!P1 LOP3.LUT R10, RZ, R11, RZ, 0x33, !PT ;  /* 0x0000000bff0a9212 */ /* 0x000fca00078e33ff */
[----:B------:R-:W-:Y:S01]  /*0880*/  IMAD.MOV R2, RZ, RZ, -R10 ;  /* 0x000000ffff027224 */ /* 0x000fe200078e0a0a */
[----:B-1----:R-:W1:Y:S01]  /*0890*/  MUFU.RCP R5, R5 ;  /* 0x0000000500057308 */ /* 0x002e620000001000 */
[----:B--2---:R-:W-:Y:S02]  /*08a0*/  SHF.R.U32.HI R4, RZ, 0x5, R33 ;  /* 0x00000005ff047819 */ /* 0x004fe40000011621 */
[----:B------:R-:W-:Y:S02]  /*08b0*/  IMAD R2, R11, R2, R8 ;  /* 0x000000020b027224 */ /* 0x000fe400078e0208 */
[----:B------:R-:W-:Y:S01]  /*08c0*/  R2UR UR7, R4 ;  /* 0x00000000040772ca */ /* 0x000fe200000e0000 */
[----:B---3--:R-:W-:Y:S02]  /*08d0*/  IMAD.MOV R7, RZ, RZ, -R3 ;  /* 0x000000ffff077224 */ /* 0x008fe400078e0a03 */
[----:B------:R-:W-:Y:S02]  /*08e0*/  IMAD.IADD R2, R6, 0x1, R2 ;  /* 0x0000000106027824 */ /* 0x000fe400078e0202 */
[----:B------:R-:W-:-:S02]  /*08f0*/  IMAD.MOV.U32 R6, RZ, RZ, R7 ;  /* 0x000000ffff067224 */ /* 0x000fc400078e0007 */
[----:B------:R-:W-:Y:S02]  /*0900*/  IMAD R12, R2, 0x80, R9 ;  /* 0x00000080020c7824 */ /* 0x000fe400078e0209 */
[----:B------:R-:W-:Y:S02]  /*0910*/  IMAD R7, R6, R13, RZ ;  /* 0x0000000d06077224 */ /* 0x000fe400078e02ff */
[----:B------:R-:W-:Y:S01]  /*0920*/  IMAD.MOV.U32 R2, RZ, RZ, RZ ;  /* 0x000000ffff027224 */ /* 0x000fe200078e00ff */
[----:B------:R-:W-:Y:S01]  /*0930*/  IABS R32, R12 ;  /* 0x0000000c00207213 */ /* 0x000fe20000000000 */
[----:B-1----:R-:W-:Y:S01]  /*0940*/  VIADD R5, R5, 0xffffffe ;  /* 0x0ffffffe05057836 */ /* 0x002fe20000000000 */
[----:B------:R-:W-:Y:S01]  /*0950*/  ISETP.GE.AND P2, PT, R12, RZ, PT ;  /* 0x000000ff0c00720c */ /* 0x000fe20003f46270 */
[----:B------:R-:W-:Y:S01]  /*0960*/  IMAD.HI.U32 R2, R3, R7, R2 ;  /* 0x0000000703027227 */ /* 0x000fe200078e0002 */
[----:B------:R-:W-:Y:S01]  /*0970*/  SHF.R.U32.HI R3, RZ, 0x5, R33 ;  /* 0x00000005ff037819 */ /* 0x000fe20000011621 */
[----:B------:R1:W-:Y:S01]  /*0980*/  STL [R1], R12 ;  /* 0x0000000c01007387 */ /* 0x0003e20000100800 */
[----:B------:R-:W-:Y:S01]  /*0990*/  USHF.L.U32 UR4, UR7, 0x15, URZ ;  /* 0x0000001507047899 */ /* 0x000fe200080006ff */
[----:B------:R-:W2:Y:S01]  /*09a0*/  F2I.FTZ.U32.TRUNC.NTZ R5, R5 ;  /* 0x0000000500057305 */ /* 0x000ea2000021f000 */
[----:B------:R-:W-:Y:S01]  /*09b0*/  SGXT.U32 R3, R3, 0x2 ;  /* 0x000000020303781a */ /* 0x000fe20000000000 */
[----:B------:R-:W-:Y:S01]  /*09c0*/  IMAD.HI.U32 R2, R2, R32, RZ ;  /* 0x0000002002027227 */ /* 0x000fe200078e00ff */
[----:B------:R-:W-:-:S03]  /*09d0*/  ULOP3.LUT UR4, UR4, 0x600000, URZ, 0xc0, !UPT ;  /* 0x0060000004047892 */ /* 0x000fc6000f8ec0ff */
[----:B------:R-:W-:Y:S02]  /*09e0*/  IMAD.MOV R2, RZ, RZ, -R2 ;  /* 0x000000ffff027224 */ /* 0x000fe400078e0a02 */
[----:B------:R-:W-:Y:S02]  /*09f0*/  IMAD.MOV.U32 R4, RZ, RZ, RZ ;  /* 0x000000ffff047224 */ /* 0x000fe400078e00ff */
[C---:B------:R-:W-:Y:S02]  /*0a00*/  IMAD R32, R13.reuse, R2, R32 ;  /* 0x000000020d207224 */ /* 0x040fe400078e0220 */
[----:B------:R-:W-:Y:S02]  /*0a10*/  IMAD.SHL.U32 R2, R10, 0x100, RZ ;  /* 0x000001000a027824 */ /* 0x000fe400078e00ff */
[----:B------:R-:W3:Y:S01]  /*0a20*/  LDC.64 R10, c[0x0][0x3a0] ;  /* 0x0000e800ff0a7b82 */ /* 0x000ee20000000a00 */
[----:B------:R-:W-:Y:S01]  /*0a30*/  ISETP.GT.U32.AND P0, PT, R13, R32, PT ;  /* 0x000000200d00720c */ /* 0x000fe20003f04070 */
[----:B--2---:R-:W-:Y:S01]  /*0a40*/  IMAD.MOV R21, RZ, RZ, -R5 ;  /* 0x000000ffff157224 */ /* 0x004fe200078e0a05 */
[----:B------:R-:W-:-:S03]  /*0a50*/  LOP3.LUT R22, R2, R3, RZ, 0xfc, !PT ;  /* 0x0000000302167212 */ /* 0x000fc600078efcff */
[----:B------:R-:W-:Y:S01]  /*0a60*/  IMAD R21, R21, R0, RZ ;  /* 0x0000000015157224 */ /* 0x000fe200078e02ff */
[C---:B------:R-:W-:Y:S02]  /*0a70*/  LOP3.LUT R6, R22.reuse, 0x8, RZ, 0xfc, !PT ;  /* 0x0000000816067812 */ /* 0x040fe400078efcff */
[----:B------:R-:W-:Y:S01]  /*0a80*/  LOP3.LUT R3, R22, 0x4, RZ, 0xfc, !PT ;  /* 0x0000000416037812 */ /* 0x000fe200078efcff */
[----:B------:R-:W-:Y:S01]  /*0a90*/  IMAD.HI.U32 R21, R5, R21, R4 ;  /* 0x0000001505157227 */ /* 0x000fe200078e0004 */
[----:B------:R-:W-:Y:S02]  /*0aa0*/  IABS R63, R6 ;  /* 0x00000006003f7213 */ /* 0x000fe40000000000 */
[----:B------:R-:W-:Y:S01]  /*0ab0*/  IABS R62, R3 ;  /* 0x00000003003e7213 */ /* 0x000fe20000000000 */
[----:B------:R-:W-:Y:S01]  /*0ac0*/  @!P0 IMAD.IADD R32, R32, 0x1, -R13 ;  /* 0x0000000120208824 */ /* 0x000fe200078e0a0d */
[----:B------:R-:W-:Y:S01]  /*0ad0*/  ISETP.GE.AND P4, PT, R3, RZ, PT ;  /* 0x000000ff0300720c */ /* 0x000fe20003f86270 */
[----:B------:R-:W-:Y:S01]  /*0ae0*/  IMAD.HI.U32 R4, R21, R63, RZ ;  /* 0x0000003f15047227 */ /* 0x000fe200078e00ff */
[----:B------:R-:W-:-:S02]  /*0af0*/  LOP3.LUT R26, R22, 0xc, RZ, 0xfc, !PT ;  /* 0x0000000c161a7812 */ /* 0x000fc400078efcff */
[----:B------:R-:W-:Y:S01]  /*0b00*/  ISETP.GT.U32.AND P1, PT, R13, R32, PT ;  /* 0x000000200d00720c */ /* 0x000fe20003f24070 */
[C---:B------:R-:W-:Y:S01]  /*0b10*/  IMAD.HI.U32 R3, R21.reuse, R62, RZ ;  /* 0x0000003e15037227 */ /* 0x040fe200078e00ff */
[----:B------:R-:W-:Y:S02]  /*0b20*/  ISETP.NE.AND P0, PT, R24, RZ, PT ;  /* 0x000000ff1800720c */ /* 0x000fe40003f05270 */
[----:B------:R-:W-:Y:S01]  /*0b30*/  IABS R64, R26 ;  /* 0x0000001a00407213 */ /* 0x000fe20000000000 */
[----:B------:R-:W-:Y:S01]  /*0b40*/  IMAD.MOV R4, RZ, RZ, -R4 ;  /* 0x000000ffff047224 */ /* 0x000fe200078e0a04 */
[----:B------:R-:W-:Y:S01]  /*0b50*/  ISETP.GE.AND P3, PT, R6, RZ, PT ;  /* 0x000000ff0600720c */ /* 0x000fe20003f66270 */
[----:B------:R-:W-:Y:S01]  /*0b60*/  IMAD.MOV R3, RZ, RZ, -R3 ;  /* 0x000000ffff037224 */ /* 0x000fe200078e0a03 */
[----:B------:R-:W-:Y:S01]  /*0b70*/  LOP3.LUT R27, R22, 0x14, RZ, 0xfc, !PT ;  /* 0x00000014161b7812 */ /* 0x000fe200078efcff */
[----:B------:R-:W-:Y:S01]  /*0b80*/  IMAD R63, R0, R4, R63 ;  /* 0x00000004003f7224 */ /* 0x000fe200078e023f */
[----:B------:R-:W-:Y:S01]  /*0b90*/  LOP3.LUT R28, R22, 0x20, RZ, 0xfc, !PT ;  /* 0x00000020161c7812 */ /* 0x000fe200078efcff */
[----:B---3--:R-:W-:Y:S01]  /*0ba0*/  VIADD R4, R10, 0xffffffec ;  /* 0xffffffec0a047836 */ /* 0x008fe20000000000 */
[----:B------:R-:W-:Y:S01]  /*0bb0*/  IABS R66, R27 ;  /* 0x0000001b00427213 */ /* 0x000fe20000000000 */
[----:B------:R-:W-:Y:S01]  /*0bc0*/  IMAD R62, R0, R3, R62 ;  /* 0x00000003003e7224 */ /* 0x000fe200078e023e */
[----:B------:R-:W-:Y:S01]  /*0bd0*/  LOP3.LUT R29, R22, 0x24, RZ, 0xfc, !PT ;  /* 0x00000024161d7812 */ /* 0x000fe200078efcff */
[----:B------:R-:W-:Y:S01]  /*0be0*/  IMAD.HI.U32 R5, R21, R64, RZ ;  /* 0x0000004015057227 */ /* 0x000fe200078e00ff */
[----:B------:R-:W-:-:S02]  /*0bf0*/  ISETP.GE.U32.AND P6, PT, R4, 0x7fffffcd, PT ;  /* 0x7fffffcd0400780c */ /* 0x000fc40003fc6070 */
[----:B------:R-:W-:Y:S01]  /*0c00*/  IABS R68, R28 ;  /* 0x0000001c00447213 */ /* 0x000fe20000000000 */
[----:B------:R-:W-:Y:S01]  /*0c10*/  VIADD R3, R10, 0xffffffed ;  /* 0xffffffed0a037836 */ /* 0x000fe20000000000 */
[----:B------:R-:W-:Y:S01]  /*0c20*/  SEL R20, RZ, 0x1, P6 ;  /* 0x00000001ff147807 */ /* 0x000fe20003000000 */
[----:B------:R-:W-:Y:S01]  /*0c30*/  @!P1 IMAD.IADD R32, R32, 0x1, -R13 ;  /* 0x0000000120209824 */ /* 0x000fe200078e0a0d */
[----:B------:R-:W-:Y:S01]  /*0c40*/  IABS R69, R29 ;  /* 0x0000001d00457213 */ /* 0x000fe20000000000 */
[----:B------:R-:W-:Y:S01]  /*0c50*/  VIADD R4, R10, 0xffffffe8 ;  /* 0xffffffe80a047836 */ /* 0x000fe20000000000 */
[----:B------:R-:W-:Y:S01]  /*0c60*/  ISETP.GE.U32.AND P1, PT, R3, 0x7fffffce, PT ;  /* 0x7fffffce0300780c */ /* 0x000fe20003f26070 */
[----:B------:R-:W-:Y:S01]  /*0c70*/  IMAD.MOV R5, RZ, RZ, -R5 ;  /* 0x000000ffff057224 */ /* 0x000fe200078e0a05 */
[----:B------:R-:W-:Y:S01]  /*0c80*/  LOP3.LUT R30, R22, 0x38, RZ, 0xfc, !PT ;  /* 0x00000038161e7812 */ /* 0x000fe200078efcff */
[----:B------:R-:W-:Y:S01]  /*0c90*/  @!P2 IMAD.MOV R32, RZ, RZ, -R32 ;  /* 0x000000ffff20a224 */ /* 0x000fe200078e0a20 */
[----:B------:R-:W-:Y:S01]  /*0ca0*/  @!P0 LOP3.LUT R32, RZ, R24, RZ, 0x33, !PT ;  /* 0x00000018ff208212 */ /* 0x000fe200078e33ff */
[----:B------:R-:W-:Y:S01]  /*0cb0*/  VIADD R3, R10, 0xffffffe9 ;  /* 0xffffffe90a037836 */ /* 0x000fe20000000000 */
[----:B------:R-:W-:Y:S01]  /*0cc0*/  ISETP.GE.U32.AND P0, PT, R4, 0x7fffffc9, PT ;  /* 0x7fffffc90400780c */ /* 0x000fe20003f06070 */
[----:B------:R-:W-:Y:S01]  /*0cd0*/  VIADD R6, R10, 0xffffffee ;  /* 0xffffffee0a067836 */ /* 0x000fe20000000000 */
[----:B------:R-:W-:Y:S01]  /*0ce0*/  SEL R19, RZ, 0x1fffe, P1 ;  /* 0x0001fffeff137807 */ /* 0x000fe20000800000 */
[----:B------:R-:W-:Y:S01]  /*0cf0*/  IMAD R64, R0, R5, R64 ;  /* 0x0000000500407224 */ /* 0x000fe200078e0240 */
[----:B------:R-:W-:Y:S01]  /*0d00*/  ISETP.GE.U32.AND P6, PT, R3, 0x7fffffca, PT ;  /* 0x7fffffca0300780c */ /* 0x000fe20003fc6070 */
[----:B------:R-:W-:Y:S01]  /*0d10*/  VIADD R4, R10, 0xffffffea ;  /* 0xffffffea0a047836 */ /* 0x000fe20000000000 */
[----:B------:R-:W-:Y:S01]  /*0d20*/  ISETP.GE.U32.AND P5, PT, R6, 0x7fffffcf, PT ;  /* 0x7fffffcf0600780c */ /* 0x000fe20003fa6070 */
[C---:B------:R-:W-:Y:S01]  /*0d30*/  VIADD R5, R10.reuse, 0xffffffef ;  /* 0xffffffef0a057836 */ /* 0x040fe20000000000 */
[----:B------:R-:W-:Y:S01]  /*0d40*/  SEL R17, RZ, 0x1, P0 ;  /* 0x00000001ff117807 */ /* 0x000fe20000000000 */
[----:B------:R-:W-:Y:S01]  /*0d50*/  VIADD R3, R10, 0xffffffeb ;  /* 0xffffffeb0a037836 */ /* 0x000fe20000000000 */
[----:B------:R-:W-:Y:S01]  /*0d60*/  ISETP.GE.U32.AND P1, PT, R4, 0x7fffffcb, PT ;  /* 0x7fffffcb0400780c */ /* 0x000fe20003f26070 */
[C---:B------:R-:W-:Y:S01]  /*0d70*/  VIADD R4, R10.reuse, 0xffffffe4 ;  /* 0xffffffe40a047836 */ /* 0x040fe20000000000 */
[----:B------:R-:W-:Y:S01]  /*0d80*/  ISETP.GE.U32.AND P2, PT, R5, 0x7fffffd0, PT ;  /* 0x7fffffd00500780c */ /* 0x000fe20003f46070 */
[----:B------:R-:W-:Y:S01]  /*0d90*/  VIADD R5, R10, 0xffffffe6 ;  /* 0xffffffe60a057836 */ /* 0x000fe20000000000 */
[----:B------:R-:W-:Y:S01]  /*0da0*/  SEL R13, RZ, 0x4, P5 ;  /* 0x00000004ff0d7807 */ /* 0x000fe20002800000 */
[----:B------:R-:W-:Y:S01]  /*0db0*/  IMAD R32, R32, R11, RZ ;  /* 0x0000000b20207224 */ /* 0x000fe200078e02ff */
[----:B------:R-:W-:Y:S01]  /*0dc0*/  ISETP.GE.U32.AND P5, PT, R3, 0x7fffffcc, PT ;  /* 0x7fffffcc0300780c */ /* 0x000fe20003fa6070 */
[C---:B------:R-:W-:Y:S01]  /*0dd0*/  VIADD R3, R10.reuse, 0xffffffe5 ;  /* 0xffffffe50a037836 */ /* 0x040fe20000000000 */
[----:B-1----:R-:W-:Y:S01]  /*0de0*/  SEL R12, RZ, 0x7fff8, P2 ;  /* 0x0007fff8ff0c7807 */ /* 0x002fe20001000000 */
[----:B------:R-:W-:Y:S01]  /*0df0*/  VIADD R11, R10, 0xfffffffe ;  /* 0xfffffffe0a0b7836 */ /* 0x000fe20000000000 */
[----:B------:R-:W-:Y:S01]  /*0e00*/  ISETP.GE.U32.AND P2, PT, R4, 0x7fffffc5, PT ;  /* 0x7fffffc50400780c */ /* 0x000fe20003f46070 */
[C---:B------:R-:W-:Y:S01]  /*0e10*/  VIADD R4, R10.reuse, 0xffffffe7 ;  /* 0xffffffe70a047836 */ /* 0x040fe20000000000 */
[----:B------:R-:W-:Y:S01]  /*0e20*/  ISETP.GE.U32.AND P0, PT, R3, 0x7fffffc6, PT ;  /* 0x7fffffc60300780c */ /* 0x000fe20003f06070 */
[----:B------:R-:W-:Y:S01]  /*0e30*/  VIADD R3, R10, 0xffffffe1 ;  /* 0xffffffe10a037836 */ /* 0x000fe20000000000 */
[----:B------:R-:W-:Y:S01]  /*0e40*/  SEL R7, RZ, 0x4, P1 ;  /* 0x00000004ff077807 */ /* 0x000fe20000800000 */
[----:B------:R-:W-:Y:S01]  /*0e50*/  IMAD.IADD R19, R20, 0x1, R19 ;  /* 0x0000000114137824 */ /* 0x000fe200078e0213 */
[----:B------:R-:W-:Y:S01]  /*0e60*/  ISETP.GE.U32.AND P1, PT, R4, 0x7fffffc8, PT ;  /* 0x7fffffc80400780c */ /* 0x000fe20003f26070 */
[----:B------:R-:W-:Y:S01]  /*0e70*/  VIADD R4, R10, 0xffffffe2 ;  /* 0xffffffe20a047836 */ /* 0x000fe20000000000 */
[----:B------:R-:W-:-:S02]  /*0e80*/  SEL R8, RZ, 0x7fff8, P5 ;  /* 0x0007fff8ff087807 */ /* 0x000fc40002800000 */
[----:B------:R-:W-:Y:S01]  /*0e90*/  ISETP.GE.U32.AND P5, PT, R3, 0x7fffffc2, PT ;  /* 0x7fffffc20300780c */ /* 0x000fe20003fa6070 */
[----:B------:R-:W-:Y:S01]  /*0ea0*/  VIADD R3, R10, 0xffffffe3 ;  /* 0xffffffe30a037836 */ /* 0x000fe20000000000 */
[----:B------:R-:W-:Y:S02]  /*0eb0*/  SEL R6, RZ, 0x7fff8, P1 ;  /* 0x0007fff8ff067807 */ /* 0x000fe40000800000 */
[----:B------:R-:W-:Y:S02]  /*0ec0*/  ISETP.GT.U32.AND P1, PT, R0, R63, PT ;  /* 0x0000003f0000720c */ /* 0x000fe40003f24070 */
[----:B------:R-:W-:Y:S02]  /*0ed0*/  LOP3.LUT R24, R22, 0x10, RZ, 0xfc, !PT ;  /* 0x0000001016187812 */ /* 0x000fe400078efcff */
[----:B------:R-:W-:Y:S02]  /*0ee0*/  SEL R15, RZ, 0x1fffe, P0 ;  /* 0x0001fffeff0f7807 */ /* 0x000fe40000000000 */
[----:B------:R-:W-:-:S02]  /*0ef0*/  SEL R14, RZ, 0x1fffe, P5 ;  /* 0x0001fffeff0e7807 */ /* 0x000fc40002800000 */
[C---:B------:R-:W-:Y:S02]  /*0f00*/  ISETP.GT.U32.AND P0, PT, R0.reuse, R62, PT ;  /* 0x0000003e0000720c */ /* 0x040fe40003f04070 */
[----:B------:R-:W-:Y:S02]  /*0f10*/  ISETP.GT.U32.AND P5, PT, R0, R64, PT ;  /* 0x000000400000720c */ /* 0x000fe40003fa4070 */
[----:B------:R-:W-:Y:S01]  /*0f20*/  IABS R65, R24 ;  /* 0x0000001800417213 */ /* 0x000fe20000000000 */
[----:B------:R-:W-:Y:S01]  /*0f30*/  @!P1 IMAD.IADD R63, R63, 0x1, -R0 ;  /* 0x000000013f3f9824 */ /* 0x000fe200078e0a00 */
[----:B------:R-:W-:Y:S02]  /*0f40*/  SEL R18, RZ, 0x1fffe, P6 ;  /* 0x0001fffeff127807 */ /* 0x000fe40003000000 */
[----:B------:R-:W-:Y:S01]  /*0f50*/  ISETP.GE.U32.AND P6, PT, R5, 0x7fffffc7, PT ;  /* 0x7fffffc70500780c */ /* 0x000fe20003fc6070 */
[----:B------:R-:W-:Y:S01]  /*0f60*/  IMAD.HI.U32 R23, R21, R65, RZ ;  /* 0x0000004115177227 */ /* 0x000fe200078e00ff */
[----:B------:R-:W-:-:S02]  /*0f70*/  SEL R16, RZ, 0x1, P2 ;  /* 0x00000001ff107807 */ /* 0x000fc40001000000 */
[----:B------:R-:W-:Y:S01]  /*0f80*/  SEL R5, RZ, 0x4, P6 ;  /* 0x00000004ff057807 */ /* 0x000fe20003000000 */
[----:B------:R-:W-:Y:S01]  /*0f90*/  IMAD.MOV R23, RZ, RZ, -R23 ;  /* 0x000000ffff177224 */ /* 0x000fe200078e0a17 */
[----:B------:R-:W-:Y:S01]  /*0fa0*/  ISETP.GE.U32.AND P6, PT, R3, 0x7fffffc4, PT ;  /* 0x7fffffc40300780c */ /* 0x000fe20003fc6070 */
[--C-:B------:R-:W-:Y:S01]  /*0fb0*/  @!P0 IMAD.IADD R62, R62, 0x1, -R0.reuse ;  /* 0x000000013e3e8824 */ /* 0x100fe200078e0a00 */
[----:B------:R-:W-:Y:S01]  /*0fc0*/  ISETP.GE.U32.AND P2, PT, R4, 0x7fffffc3, PT ;  /* 0x7fffffc30400780c */ /* 0x000fe20003f46070 */
[----:B------:R-:W-:Y:S01]  /*0fd0*/  @!P5 IMAD.IADD R64, R64, 0x1, -R0 ;  /* 0x000000014040d824 */ /* 0x000fe200078e0a00 */
[C---:B------:R-:W-:Y:S01]  /*0fe0*/  ISETP.GT.U32.AND P5, PT, R0.reuse, R63, PT ;  /* 0x0000003f0000720c */ /* 0x040fe20003fa4070 */
[C---:B------:R-:W-:Y:S01]  /*0ff0*/  IMAD R65, R0.reuse, R23, R65 ;  /* 0x0000001700417224 */ /* 0x040fe200078e0241 */
[----:B------:R-:W-:Y:S01]  /*1000*/  SEL R4, RZ, 0x7fff8, P6 ;  /* 0x0007fff8ff047807 */ /* 0x000fe20003000000 */
[----:B------:R-:W-:Y:S01]  /*1010*/  IMAD.HI.U32 R23, R21, R66, RZ ;  /* 0x0000004215177227 */ /* 0x000fe200078e00ff */
[----:B------:R-:W-:-:S02]  /*1020*/  ISETP.GT.U32.AND P6, PT, R0, R62, PT ;  /* 0x0000003e0000720c */ /* 0x000fc40003fc4070 */
[----:B------:R-:W-:Y:S01]  /*1030*/  ISETP.GT.U32.AND P1, PT, R0, R64, PT ;  /* 0x000000400000720c */ /* 0x000fe20003f24070 */
[----:B------:R-:W-:Y:S01]  /*1040*/  IMAD.MOV R23, RZ, RZ, -R23 ;  /* 0x000000ffff177224 */ /* 0x000fe200078e0a17 */
[----:B------:R-:W-:Y:S01]  /*1050*/  SEL R3, RZ, 0x4, P2 ;  /* 0x00000004ff037807 */ /* 0x000fe20001000000 */
[----:B------:R-:W-:Y:S01]  /*1060*/  IMAD.IADD R17, R17, 0x1, R18 ;  /* 0x0000000111117824 */ /* 0x000fe200078e0212 */
[----:B------:R-:W-:Y:S01]  /*1070*/  ISETP.GE.AND P2, PT, R26, RZ, PT ;  /* 0x000000ff1a00720c */ /* 0x000fe20003f46270 */
[----:B------:R-:W-:Y:S01]  /*1080*/  IMAD R66, R0, R23, R66 ;  /* 0x0000001700427224 */ /* 0x000fe200078e0242 */
[----:B------:R-:W-:Y:S01]  /*1090*/  LOP3.LUT R26, R22, 0x18, RZ, 0xfc, !PT ;  /* 0x00000018161a7812 */ /* 0x000fe200078efcff */
[----:B------:R-:W-:Y:S01]  /*10a0*/  @!P5 IMAD.IADD R63, R63, 0x1, -R0 ;  /* 0x000000013f3fd824 */ /* 0x000fe200078e0a00 */
[----:B------:R-:W-:Y:S01]  /*10b0*/  ISETP.GE.AND P0, PT, R24, RZ, PT ;  /* 0x000000ff1800720c */ /* 0x000fe20003f06270 */
[----:B------:R-:W-:Y:S01]  /*10c0*/  IMAD.HI.U32 R24, R21, R68, RZ ;  /* 0x0000004415187227 */ /* 0x000fe200078e00ff */
[----:B------:R-:W-:-:S02]  /*10d0*/  ISETP.GT.U32.AND P5, PT, R0, R66, PT ;  /* 0x000000420000720c */ /* 0x000fc40003fa4070 */
[----:B------:R-:W-:Y:S01]  /*10e0*/  IABS R67, R26 ;  /* 0x0000001a00437213 */ /* 0x000fe20000000000 */
[--C-:B------:R-:W-:Y:S01]  /*10f0*/  @!P6 IMAD.IADD R62, R62, 0x1, -R0.reuse ;  /* 0x000000013e3ee824 */ /* 0x100fe200078e0a00 */
[----:B------:R-:W-:Y:S01]  /*1100*/  ISETP.GT.U32.AND P6, PT, R0, R65, PT ;  /* 0x000000410000720c */ /* 0x000fe20003fc4070 */
[----:B------:R-:W-:Y:S01]  /*1110*/  @!P1 IMAD.IADD R64, R64, 0x1, -R0 ;  /* 0x0000000140409824 */ /* 0x000fe200078e0a00 */
[----:B------:R-:W-:Y:S01]  /*1120*/  ISETP.GE.AND P1, PT, R27, RZ, PT ;  /* 0x000000ff1b00720c */ /* 0x000fe20003f26270 */
[----:B------:R-:W-:Y:S01]  /*1130*/  IMAD.HI.U32 R23, R21, R67, RZ ;  /* 0x0000004315177227 */ /* 0x000fe200078e00ff */
[----:B------:R-:W-:Y:S02]  /*1140*/  IABS R80, R30 ;  /* 0x0000001e00507213 */ /* 0x000fe40000000000 */
[C---:B------:R-:W-:Y:S01]  /*1150*/  LOP3.LUT R31, R22.reuse, 0x98, RZ, 0xfc, !PT ;  /* 0x00000098161f7812 */ /* 0x040fe200078efcff */
[----:B------:R-:W-:Y:S01]  /*1160*/  IMAD.MOV R27, RZ, RZ, -R24 ;  /* 0x000000ffff1b7224 */ /* 0x000fe200078e0a18 */
[----:B------:R-:W-:Y:S01]  /*1170*/  LOP3.LUT R24, R22, 0x28, RZ, 0xfc, !PT ;  /* 0x0000002816187812 */ /* 0x000fe200078efcff */
[--C-:B------:R-:W-:Y:S01]  /*1180*/  @!P5 IMAD.IADD R66, R66, 0x1, -R0.reuse ;  /* 0x000000014242d824 */ /* 0x100fe200078e0a00 */
[----:B------:R-:W-:Y:S01]  /*1190*/  IABS R101, R31 ;  /* 0x0000001f00657213 */ /* 0x000fe20000000000 */
[----:B------:R-:W-:Y:S01]  /*11a0*/  IMAD.MOV R23, RZ, RZ, -R23 ;  /* 0x000000ffff177224 */ /* 0x000fe200078e0a17 */
[----:B------:R-:W-:Y:S01]  /*11b0*/  IABS R72, R24 ;  /* 0x0000001800487213 */ /* 0x000fe20000000000 */
[----:B------:R-:W-:Y:S01]  /*11c0*/  @!P6 IMAD.IADD R65, R65, 0x1, -R0 ;  /* 0x000000014141e824 */ /* 0x000fe200078e0a00 */
[----:B------:R-:W-:Y:S01]  /*11d0*/  ISETP.GE.AND P6, PT, R26, RZ, PT ;  /* 0x000000ff1a00720c */ /* 0x000fe20003fc6270 */
[----:B------:R-:W-:Y:S01]  /*11e0*/  IMAD.HI.U32 R26, R21, R69, RZ ;  /* 0x00000045151a7227 */ /* 0x000fe200078e00ff */
[----:B------:R-:W-:-:S02]  /*11f0*/  ISETP.GT.U32.AND P5, PT, R0, R66, PT ;  /* 0x000000420000720c */ /* 0x000fc40003fa4070 */
[C---:B------:R-:W-:Y:S01]  /*1200*/  LOP3.LUT R34, R22.reuse, 0xa0, RZ, 0xfc, !PT ;  /* 0x000000a016227812 */ /* 0x040fe200078efcff */
[----:B------:R-:W-:Y:S01]  /*1210*/  IMAD.MOV R26, RZ, RZ, -R26 ;  /* 0x000000ffff1a7224 */ /* 0x000fe200078e0a1a */
[----:B------:R-:W-:Y:S01]  /*1220*/  LOP3.LUT R35, R22, 0xf4, RZ, 0xfc, !PT ;  /* 0x000000f416237812 */ /* 0x000fe200078efcff */
[C---:B------:R-:W-:Y:S01]  /*1230*/  IMAD R68, R0.reuse, R27, R68 ;  /* 0x0000001b00447224 */ /* 0x040fe200078e0244 */
[----:B------:R-:W-:Y:S01]  /*1240*/  IABS R102, R34 ;  /* 0x0000002200667213 */ /* 0x000fe20000000000 */
[C---:B------:R-:W-:Y:S01]  /*1250*/  IMAD R67, R0.reuse, R23, R67 ;  /* 0x0000001700437224 */ /* 0x040fe200078e0243 */
[----:B------:R-:W-:Y:S01]  /*1260*/  IABS R55, R35 ;  /* 0x0000002300377213 */ /* 0x000fe20000000000 */
[----:B------:R-:W-:Y:S01]  /*1270*/  IMAD R69, R0, R26, R69 ;  /* 0x0000001a00457224 */ /* 0x000fe200078e0245 */
[----:B------:R-:W-:Y:S01]  /*1280*/  LOP3.LUT R26, R22, 0x2c, RZ, 0xfc, !PT ;  /* 0x0000002c161a7812 */ /* 0x000fe200078efcff */
[----:B------:R-:W-:Y:S01]  /*1290*/  @!P2 IMAD.MOV R64, RZ, RZ, -R64 ;  /* 0x000000ffff40a224 */ /* 0x000fe200078e0a40 */
[C---:B------:R-:W-:Y:S01]  /*12a0*/  ISETP.GT.U32.AND P2, PT, R0.reuse, R68, PT ;  /* 0x000000440000720c */ /* 0x040fe20003f44070 */
[----:B------:R-:W-:Y:S01]  /*12b0*/  @!P4 IMAD.MOV R62, RZ, RZ, -R62 ;  /* 0x000000ffff3ec224 */ /* 0x000fe200078e0a3e */
[C---:B------:R-:W-:Y:S01]  /*12c0*/  ISETP.GT.U32.AND P4, PT, R0.reuse, R65, PT ;  /* 0x000000410000720c */ /* 0x040fe20003f84070 */
[----:B------:R-:W-:Y:S01]  /*12d0*/  @!P3 IMAD.MOV R63, RZ, RZ, -R63 ;  /* 0x000000ffff3fb224 */ /* 0x000fe200078e0a3f */
[----:B------:R-:W-:Y:S01]  /*12e0*/  ISETP.GT.U32.AND P3, PT, R0, R67, PT ;  /* 0x000000430000720c */ /* 0x000fe20003f64070 */
[----:B------:R-:W-:Y:S01]  /*12f0*/  @!P5 IMAD.IADD R66, R66, 0x1, -R0 ;  /* 0x000000014242d824 */ /* 0x000fe200078e0a00 */
[----:B------:R-:W-:Y:S01]  /*1300*/  ISETP.GT.U32.AND P5, PT, R0, R69, PT ;  /* 0x000000450000720c */ /* 0x000fe20003fa4070 */
[----:B------:R-:W-:Y:S01]  /*1310*/  IMAD.HI.U32 R23, R21, R72, RZ ;  /* 0x0000004815177227 */ /* 0x000fe200078e00ff */
[----:B------:R-:W-:-:S02]  /*1320*/  IABS R73, R26 ;  /* 0x0000001a00497213 */ /* 0x000fc40000000000 */
[----:B------:R-:W-:Y:S01]  /*1330*/  LOP3.LUT R17, R17, 0x3, RZ, 0xc0, !PT ;  /* 0x0000000311117812 */ /* 0x000fe200078ec0ff */
[----:B------:R-:W-:Y:S01]  /*1340*/  IMAD.MOV R27, RZ, RZ, -R23 ;  /* 0x000000ffff1b7224 */ /* 0x000fe200078e0a17 */
[----:B------:R-:W-:Y:S01]  /*1350*/  LOP3.LUT R19, R19, 0x3, RZ, 0xc0, !PT ;  /* 0x0000000313137812 */ /* 0x000fe200078ec0ff */
[--C-:B------:R-:W-:Y:S01]  /*1360*/  @!P2 IMAD.IADD R68, R68, 0x1, -R0.reuse ;  /* 0x000000014444a824 */ /* 0x100fe200078e0a00 */
[----:B------:R-:W-:Y:S01]  /*1370*/  IADD3 R8, PT, PT, R17, R8, R7 ;  /* 0x0000000811087210 */ /* 0x000fe20007ffe007 */
[--C-:B------:R-:W-:Y:S01]  /*1380*/  @!P4 IMAD.IADD R65, R65, 0x1, -R0.reuse ;  /* 0x000000014141c824 */ /* 0x100fe200078e0a00 */
[----:B------:R-:W-:Y:S01]  /*1390*/  ISETP.GE.AND P4, PT, R28, RZ, PT ;  /* 0x000000ff1c00720c */ /* 0x000fe20003f86270 */
[--C-:B------:R-:W-:Y:S01]  /*13a0*/  @!P3 IMAD.IADD R67, R67, 0x1, -R0.reuse ;  /* 0x000000014343b824 */ /* 0x100fe200078e0a00 */
[----:B------:R-:W-:Y:S01]  /*13b0*/  LOP3.LUT R28, R22, 0x30, RZ, 0xfc, !PT ;  /* 0x00000030161c7812 */ /* 0x000fe200078efcff */
[----:B------:R-:W-:Y:S01]  /*13c0*/  @!P5 IMAD.IADD R69, R69, 0x1, -R0 ;  /* 0x000000014545d824 */ /* 0x000fe200078e0a00 */
[C---:B------:R-:W-:Y:S01]  /*13d0*/  ISETP.GT.U32.AND P5, PT, R0.reuse, R68, PT ;  /* 0x000000440000720c */ /* 0x040fe20003fa4070 */
[----:B------:R-:W-:Y:S01]  /*13e0*/  IMAD.HI.U32 R23, R21, R73, RZ ;  /* 0x0000004915177227 */ /* 0x000fe200078e00ff */
[----:B------:R-:W-:-:S02]  /*13f0*/  ISETP.GT.U32.AND P2, PT, R0, R67, PT ;  /* 0x000000430000720c */ /* 0x000fc40003f44070 */
[----:B------:R-:W-:Y:S01]  /*1400*/  IABS R78, R28 ;  /* 0x0000001c004e7213 */ /* 0x000fe20000000000 */
[----:B------:R-:W-:Y:S01]  /*1410*/  IMAD.MOV R23, RZ, RZ, -R23 ;  /* 0x000000ffff177224 */ /* 0x000fe200078e0a17 */
[----:B------:R-:W-:Y:S01]  /*1420*/  ISETP.GE.AND P3, PT, R29, RZ, PT ;  /* 0x000000ff1d00720c */ /* 0x000fe20003f66270 */
[----:B------:R-:W-:Y:S01]  /*1430*/  IMAD R72, R0, R27, R72 ;  /* 0x0000001b00487224 */ /* 0x000fe200078e0248 */
[----:B------:R-:W-:Y:S01]  /*1440*/  LOP3.LUT R29, R22, 0x34, RZ, 0xfc, !PT ;  /* 0x00000034161d7812 */ /* 0x000fe200078efcff */
[----:B------:R-:W-:Y:S01]  /*1450*/  IMAD R73, R0, R23, R73 ;  /* 0x0000001700497224 */ /* 0x000fe200078e0249 */
[----:B------:R-:W-:Y:S01]  /*1460*/  IADD3 R13, PT, PT, R19, R12, R13 ;  /* 0x0000000c130d7210 */ /* 0x000fe20007ffe00d */
[----:B------:R-:W-:Y:S01]  /*1470*/  IMAD.HI.U32 R23, R21, R78, RZ ;  /* 0x0000004e15177227 */ /* 0x000fe200078e00ff */
[----:B------:R-:W-:-:S03]  /*1480*/  IABS R79, R29 ;  /* 0x0000001d004f7213 */ /* 0x000fc60000000000 */
[--C-:B------:R-:W-:Y:S01]  /*1490*/  @!P5 IMAD.IADD R68, R68, 0x1, -R0.reuse ;  /* 0x000000014444d824 */ /* 0x100fe200078e0a00 */
[C---:B------:R-:W-:Y:S01]  /*14a0*/  ISETP.GT.U32.AND P5, PT, R0.reuse, R73, PT ;  /* 0x000000490000720c */ /* 0x040fe20003fa4070 */
[----:B------:R-:W-:Y:S02]  /*14b0*/  IMAD.MOV R27, RZ, RZ, -R23 ;  /* 0x000000ffff1b7224 */ /* 0x000fe400078e0a17 */
[----:B------:R-:W-:Y:S01]  /*14c0*/  @!P0 IMAD.MOV R65, RZ, RZ, -R65 ;  /* 0x000000ffff418224 */ /* 0x000fe200078e0a41 */
[C---:B------:R-:W-:Y:S01]  /*14d0*/  ISETP.GT.U32.AND P0, PT, R0.reuse, R69, PT ;  /* 0x000000450000720c */ /* 0x040fe20003f04070 */
[----:B------:R-:W-:Y:S01]  /*14e0*/  @!P2 IMAD.IADD R67, R67, 0x1, -R0 ;  /* 0x000000014343a824 */ /* 0x000fe200078e0a00 */
[C---:B------:R-:W-:Y:S01]  /*14f0*/  ISETP.GT.U32.AND P2, PT, R0.reuse, R72, PT ;  /* 0x000000480000720c */ /* 0x040fe20003f44070 */
[----:B------:R-:W-:Y:S01]  /*1500*/  IMAD R78, R0, R27, R78 ;  /* 0x0000001b004e7224 */ /* 0x000fe200078e024e */
[----:B------:R-:W-:Y:S01]  /*1510*/  LOP3.LUT R27, R22, 0x4c, RZ, 0xfc, !PT ;  /* 0x0000004c161b7812 */ /* 0x000fe200078efcff */
[----:B------:R-:W-:-:S02]  /*1520*/  @!P6 IMAD.MOV R67, RZ, RZ, -R67 ;  /* 0x000000ffff43e224 */ /* 0x000fc400078e0a43 */
[----:B------:R-:W-:Y:S01]  /*1530*/  IMAD.HI.U32 R23, R21, R79, RZ ;  /* 0x0000004f15177227 */ /* 0x000fe200078e00ff */
[----:B------:R-:W-:Y:S02]  /*1540*/  ISETP.GT.U32.AND P6, PT, R0, R78, PT ;  /* 0x0000004e0000720c */ /* 0x000fe40003fc4070 */
[----:B------:R-:W-:Y:S01]  /*1550*/  IABS R84, R27 ;  /* 0x0000001b00547213 */ /* 0x000fe20000000000 */
[--C-:B------:R-:W-:Y:S02]  /*1560*/  @!P5 IMAD.IADD R73, R73, 0x1, -R0.reuse ;  /* 0x000000014949d824 */ /* 0x100fe400078e0a00 */
[--C-:B------:R-:W-:Y:S01]  /*1570*/  @!P0 IMAD.IADD R69, R69, 0x1, -R0.reuse ;  /* 0x0000000145458824 */ /* 0x100fe200078e0a00 */
[----:B------:R-:W-:Y:S01]  /*1580*/  ISETP.GE.AND P0, PT, R24, RZ, PT ;  /* 0x000000ff1800720c */ /* 0x000fe20003f06270 */
[----:B------:R-:W-:Y:S01]  /*1590*/  IMAD.MOV R24, RZ, RZ, -R23 ;  /* 0x000000ffff187224 */ /* 0x000fe200078e0a17 */
[----:B------:R-:W-:Y:S01]  /*15a0*/  ISETP.GT.U32.AND P5, PT, R0, R73, PT ;  /* 0x000000490000720c */ /* 0x000fe20003fa4070 */
[--C-:B------:R-:W-:Y:S01]  /*15b0*/  @!P2 IMAD.IADD R72, R72, 0x1, -R0.reuse ;  /* 0x000000014848a824 */ /* 0x100fe200078e0a00 */
[----:B------:R-:W-:Y:S01]  /*15c0*/  ISETP.GE.AND P2, PT, R26, RZ, PT ;  /* 0x000000ff1a00720c */ /* 0x000fe20003f46270 */
[----:B------:R-:W-:Y:S01]  /*15d0*/  IMAD R79, R0, R24, R79 ;  /* 0x00000018004f7224 */ /* 0x000fe200078e024f */
[----:B------:R-:W-:Y:S01]  /*15e0*/  LOP3.LUT R24, R22, 0x40, RZ, 0xfc, !PT ;  /* 0x0000004016187812 */ /* 0x000fe200078efcff */
[----:B------:R-:W-:Y:S01]  /*15f0*/  @!P6 IMAD.IADD R78, R78, 0x1, -R0 ;  /* 0x000000014e4ee824 */ /* 0x000fe200078e0a00 */
[----:B------:R-:W-:Y:S01]  /*1600*/  LOP3.LUT R26, R22, 0x48, RZ, 0xfc, !PT ;  /* 0x00000048161a7812 */ /* 0x000fe200078efcff */
[----:B------:R-:W-:Y:S01]  /*1610*/  IMAD.HI.U32 R23, R21, R80, RZ ;  /* 0x0000005015177227 */ /* 0x000fe200078e00ff */
[----:B------:R-:W-:-:S02]  /*1620*/  IABS R81, R24 ;  /* 0x0000001800517213 */ /* 0x000fc40000000000 */
[C---:B------:R-:W-:Y:S01]  /*1630*/  ISETP.GT.U32.AND P6, PT, R0.reuse, R78, PT ;  /* 0x0000004e0000720c */ /* 0x040fe20003fc4070 */
[----:B------:R-:W-:Y:S01]  /*1640*/  @!P1 IMAD.MOV R66, RZ, RZ, -R66 ;  /* 0x000000ffff429224 */ /* 0x000fe200078e0a42 */
[----:B------:R-:W-:Y:S01]  /*1650*/  ISETP.GT.U32.AND P1, PT, R0, R72, PT ;  /* 0x000000480000720c */ /* 0x000fe20003f24070 */
[----:B------:R-:W-:Y:S01]  /*1660*/  IMAD.MOV R23, RZ, RZ, -R23 ;  /* 0x000000ffff177224 */ /* 0x000fe200078e0a17 */
[----:B------:R-:W-:Y:S01]  /*1670*/  IABS R83, R26 ;  /* 0x0000001a00537213 */ /* 0x000fe20000000000 */
[----:B------:R-:W-:Y:S01]  /*1680*/  @!P4 IMAD.MOV R68, RZ, RZ, -R68 ;  /* 0x000000ffff44c224 */ /* 0x000fe200078e0a44 */
[----:B------:R-:W-:Y:S01]  /*1690*/  ISETP.GE.AND P4, PT, R28, RZ, PT ;  /* 0x000000ff1c00720c */ /* 0x000fe20003f86270 */
[----:B------:R-:W-:Y:S01]  /*16a0*/  IMAD R80, R0, R23, R80 ;  /* 0x0000001700507224 */ /* 0x000fe200078e0250 */
[----:B------:R-:W-:Y:S01]  /*16b0*/  LOP3.LUT R28, R22, 0x54, RZ, 0xfc, !PT ;  /* 0x00000054161c7812 */ /* 0x000fe200078efcff */
[----:B------:R-:W-:Y:S01]  /*16c0*/  @!P5 IMAD.IADD R73, R73, 0x1, -R0 ;  /* 0x000000014949d824 */ /* 0x000fe200078e0a00 */
[----:B------:R-:W-:Y:S01]  /*16d0*/  ISETP.GT.U32.AND P5, PT, R0, R79, PT ;  /* 0x0000004f0000720c */ /* 0x000fe20003fa4070 */
[----:B------:R-:W-:Y:S01]  /*16e0*/  IMAD.HI.U32 R23, R21, R81, RZ ;  /* 0x0000005115177227 */ /* 0x000fe200078e00ff */
[----:B------:R-:W-:-:S03]  /*16f0*/  IABS R86, R28 ;  /* 0x0000001c00567213 */ /* 0x000fc60000000000 */
[----:B------:R-:W-:Y:S01]  /*1700*/  @!P2 IMAD.MOV R73, RZ, RZ, -R73 ;  /* 0x000000ffff49a224 */ /* 0x000fe200078e0a49 */
[----:B------:R-:W-:Y:S01]  /*1710*/  ISETP.GT.U32.AND P2, PT, R0, R80, PT ;  /* 0x000000500000720c */ /* 0x000fe20003f44070 */
[----:B------:R-:W-:Y:S02]  /*1720*/  IMAD.MOV R23, RZ, RZ, -R23 ;  /* 0x000000ffff177224 */ /* 0x000fe400078e0a17 */
[--C-:B------:R-:W-:Y:S01]  /*1730*/  @!P1 IMAD.IADD R72, R72, 0x1, -R0.reuse ;  /* 0x0000000148489824 */ /* 0x100fe200078e0a00 */
[----:B------:R-:W-:Y:S01]  /*1740*/  ISETP.GE.AND P1, PT, R30, RZ, PT ;  /* 0x000000ff1e00720c */ /* 0x000fe20003f26270 */
[----:B------:R-:W-:Y:S01]  /*1750*/  @!P6 IMAD.IADD R78, R78, 0x1, -R0 ;  /* 0x000000014e4ee824 */ /* 0x000fe200078e0a00 */
[----:B------:R-:W-:Y:S01]  /*1760*/  LOP3.LUT R30, R22, 0x70, RZ, 0xfc, !PT ;  /* 0x00000070161e7812 */ /* 0x000fe200078efcff */
[----:B------:R-:W-:Y:S02]  /*1770*/  IMAD R81, R0, R23, R81 ;  /* 0x0000001700517224 */ /* 0x000fe400078e0251 */
[----:B------:R-:W-:Y:S01]  /*1780*/  @!P0 IMAD.MOV R72, RZ, RZ, -R72 ;  /* 0x000000ffff488224 */ /* 0x000fe200078e0a48 */
[----:B------:R-:W-:Y:S01]  /*1790*/  ISETP.GE.AND P0, PT, R24, RZ, PT ;  /* 0x000000ff1800720c */ /* 0x000fe20003f06270 */
[----:B------:R-:W-:Y:S01]  /*17a0*/  @!P4 IMAD.MOV R78, RZ, RZ, -R78 ;  /* 0x000000ffff4ec224 */ /* 0x000fe200078e0a4e */
[----:B------:R-:W-:Y:S01]  /*17b0*/  ISETP.GT.U32.AND P4, PT, R0, R81, PT ;  /* 0x000000510000720c */ /* 0x000fe20003f84070 */
[--C-:B------:R-:W-:Y:S01]  /*17c0*/  @!P2 IMAD.IADD R80, R80, 0x1, -R0.reuse ;  /* 0x000000015050a824 */ /* 0x100fe200078e0a00 */
[----:B------:R-:W-:Y:S01]  /*17d0*/  LOP3.LUT R24, R22, 0x44, RZ, 0xfc, !PT ;  /* 0x0000004416187812 */ /* 0x000fe200078efcff */
[----:B------:R-:W-:Y:S01]  /*17e0*/  @!P5 IMAD.IADD R79, R79, 0x1, -R0 ;  /* 0x000000014f4fd824 */ /* 0x000fe200078e0a00 */
[----:B------:R-:W-:Y:S01]  /*17f0*/  IABS R92, R30 ;  /* 0x0000001e005c7213 */ /* 0x000fe20000000000 */
[----:B------:R-:W-:Y:S01]  /*1800*/  @!P3 IMAD.MOV R69, RZ, RZ, -R69 ;  /* 0x000000ffff45b224 */ /* 0x000fe200078e0a45 */
[----:B------:R-:W-:Y:S01]  /*1810*/  IABS R82, R24 ;  /* 0x0000001800527213 */ /* 0x000fe20000000000 */
[----:B------:R-:W-:Y:S01]  /*1820*/  IMAD.IADD R15, R16, 0x1, R15 ;  /* 0x00000001100f7824 */ /* 0x000fe200078e020f */
[----:B------:R-:W-:-:S02]  /*1830*/  ISETP.GT.U32.AND P2, PT, R0, R80, PT ;  /* 0x000000500000720c */ /* 0x000fc40003f44070 */
[----:B------:R-:W-:Y:S01]  /*1840*/  ISETP.GT.U32.AND P5, PT, R0, R79, PT ;  /* 0x0000004f0000720c */ /* 0x000fe20003fa4070 */
[----:B------:R-:W-:Y:S01]  /*1850*/  IMAD.HI.U32 R23, R21, R82, RZ ;  /* 0x0000005215177227 */ /* 0x000fe200078e00ff */
[----:B------:R-:W-:Y:S02]  /*1860*/  ISETP.GE.AND P3, PT, R29, RZ, PT ;  /* 0x000000ff1d00720c */ /* 0x000fe40003f66270 */
[----:B------:R-:W-:Y:S01]  /*1870*/  ISETP.GE.AND P6, PT, R24, RZ, PT ;  /* 0x000000ff1800720c */ /* 0x000fe20003fc6270 */
[----:B------:R-:W-:Y:S01]  /*1880*/  @!P4 IMAD.IADD R81, R81, 0x1, -R0 ;  /* 0x000000015151c824 */ /* 0x000fe200078e0a00 */
[----:B------:R-:W-:Y:S01]  /*1890*/  LOP3.LUT R29, R22, 0x58, RZ, 0xfc, !PT ;  /* 0x00000058161d7812 */ /* 0x000fe200078efcff */
[----:B------:R-:W-:Y:S01]  /*18a0*/  IMAD.MOV R23, RZ, RZ, -R23 ;  /* 0x000000ffff177224 */ /* 0x000fe200078e0a17 */
[----:B------:R-:W-:Y:S01]  /*18b0*/  LOP3.LUT R15, R15, 0x3, RZ, 0xc0, !PT ;  /* 0x000000030f0f7812 */ /* 0x000fe200078ec0ff */
[----:B------:R-:W-:Y:S01]  /*18c0*/  IMAD.HI.U32 R24, R21, R83, RZ ;  /* 0x0000005315187227 */ /* 0x000fe200078e00ff */
[----:B------:R-:W-:-:S02]  /*18d0*/  ISETP.GT.U32.AND P4, PT, R0, R81, PT ;  /* 0x000000510000720c */ /* 0x000fc40003f84070 */
[----:B------:R-:W-:Y:S01]  /*18e0*/  IABS R87, R29 ;  /* 0x0000001d00577213 */ /* 0x000fe20000000000 */
[----:B------:R-:W-:Y:S01]  /*18f0*/  IMAD R82, R0, R23, R82 ;  /* 0x0000001700527224 */ /* 0x000fe200078e0252 */
[----:B------:R-:W-:Y:S01]  /*1900*/  IADD3 R5, PT, PT, R15, R6, R5 ;  /* 0x000000060f057210 */ /* 0x000fe20007ffe005 */
[----:B------:R-:W-:-:S04]  /*1910*/  IMAD.HI.U32 R23, R21, R84, RZ ;  /* 0x0000005415177227 */ /* 0x000fc800078e00ff */
[--C-:B------:R-:W-:Y:S01]  /*1920*/  @!P2 IMAD.IADD R80, R80, 0x1, -R0.reuse ;  /* 0x000000015050a824 */ /* 0x100fe200078e0a00 */
[C---:B------:R-:W-:Y:S01]  /*1930*/  ISETP.GT.U32.AND P2, PT, R0.reuse, R82, PT ;  /* 0x000000520000720c */ /* 0x040fe20003f44070 */
[----:B------:R-:W-:Y:S02]  /*1940*/  IMAD.MOV R23, RZ, RZ, -R23 ;  /* 0x000000ffff177224 */ /* 0x000fe400078e0a17 */
[----:B------:R-:W-:Y:S02]  /*1950*/  @!P4 IMAD.IADD R81, R81, 0x1, -R0 ;  /* 0x000000015151c824 */ /* 0x000fe400078e0a00 */
[C---:B------:R-:W-:Y:S02]  /*1960*/  IMAD R84, R0.reuse, R23, R84 ;  /* 0x0000001700547224 */ /* 0x040fe400078e0254 */
[----:B------:R-:W-:Y:S02]  /*1970*/  IMAD.MOV R24, RZ, RZ, -R24 ;  /* 0x000000ffff187224 */ /* 0x000fe400078e0a18 */
[--C-:B------:R-:W-:Y:S01]  /*1980*/  @!P5 IMAD.IADD R79, R79, 0x1, -R0.reuse ;  /* 0x000000014f4fd824 */ /* 0x100fe200078e0a00 */
[C---:B------:R-:W-:Y:S01]  /*1990*/  ISETP.GT.U32.AND P4, PT, R0.reuse, R84, PT ;  /* 0x000000540000720c */ /* 0x040fe20003f84070 */
[----:B------:R-:W-:Y:S01]  /*19a0*/  IMAD R83, R0, R24, R83 ;  /* 0x0000001800537224 */ /* 0x000fe200078e0253 */
[----:B------:R-:W-:Y:S01]  /*19b0*/  ISETP.GE.AND P5, PT, R26, RZ, PT ;  /* 0x000000ff1a00720c */ /* 0x000fe20003fa6270 */
[----:B------:R-:W-:Y:S01]  /*19c0*/  @!P2 IMAD.IADD R82, R82, 0x1, -R0 ;  /* 0x000000015252a824 */ /* 0x000fe200078e0a00 */
[----:B------:R-:W-:Y:S01]  /*19d0*/  LOP3.LUT R26, R22, 0x50, RZ, 0xfc, !PT ;  /* 0x00000050161a7812 */ /* 0x000fe200078efcff */
[----:B------:R-:W-:-:S03]  /*19e0*/  IMAD.HI.U32 R24, R21, R86, RZ ;  /* 0x0000005615187227 */ /* 0x000fc600078e00ff */
[C---:B------:R-:W-:Y:S01]  /*19f0*/  ISETP.GT.U32.AND P2, PT, R0.reuse, R82, PT ;  /* 0x000000520000720c */ /* 0x040fe20003f44070 */
[----:B------:R-:W-:Y:S01]  /*1a00*/  @!P3 IMAD.MOV R79, RZ, RZ, -R79 ;  /* 0x000000ffff4fb224 */ /* 0x000fe200078e0a4f */
[----:B------:R-:W-:Y:S01]  /*1a10*/  ISETP.GE.AND P3, PT, R27, RZ, PT ;  /* 0x000000ff1b00720c */ /* 0x000fe20003f66270 */
[----:B------:R-:W-:Y:S01]  /*1a20*/  @!P1 IMAD.MOV R80, RZ, RZ, -R80 ;  /* 0x000000ffff509224 */ /* 0x000fe200078e0a50 */
[----:B------:R-:W-:Y:S01]  /*1a30*/  ISETP.GT.U32.AND P1, PT, R0, R83, PT ;  /* 0x000000530000720c */ /* 0x000fe20003f24070 */
[----:B------:R-:W-:Y:S01]  /*1a40*/  @!P4 IMAD.IADD R84, R84, 0x1, -R0 ;  /* 0x000000015454c824 */ /* 0x000fe200078e0a00 */
[----:B------:R-:W-:Y:S01]  /*1a50*/  IABS R85, R26 ;  /* 0x0000001a00557213 */ /* 0x000fe20000000000 */
[----:B------:R-:W-:Y:S01]  /*1a60*/  @!P0 IMAD.MOV R81, RZ, RZ, -R81 ;  /* 0x000000ffff518224 */ /* 0x000fe200078e0a51 */
[----:B------:R-:W-:Y:S01]  /*1a70*/  ISETP.GE.AND P0, PT, R26, RZ, PT ;  /* 0x000000ff1a00720c */ /* 0x000fe20003f06270 */
[----:B------:R-:W-:Y:S01]  /*1a80*/  IMAD.HI.U32 R26, R21, R87, RZ ;  /* 0x00000057151a7227 */ /* 0x000fe200078e00ff */
[----:B------:R-:W-:-:S03]  /*1a90*/  ISETP.GT.U32.AND P4, PT, R0, R84, PT ;  /* 0x000000540000720c */ /* 0x000fc60003f84070 */
[----:B------:R-:W-:Y:S02]  /*1aa0*/  IMAD.MOV R27, RZ, RZ, -R24 ;  /* 0x000000ffff1b7224 */ /* 0x000fe400078e0a18 */
[----:B------:R-:W-:Y:S01]  /*1ab0*/  @!P2 IMAD.IADD R82, R82, 0x1, -R0 ;  /* 0x000000015252a824 */ /* 0x000fe200078e0a00 */
[----:B------:R-:W-:Y:S01]  /*1ac0*/  ISETP.GE.AND P2, PT, R28, RZ, PT ;  /* 0x000000ff1c00720c */ /* 0x000fe20003f46270 */
[----:B------:R-:W-:Y:S01]  /*1ad0*/  IMAD.MOV R26, RZ, RZ, -R26 ;  /* 0x000000ffff1a7224 */ /* 0x000fe200078e0a1a */
[----:B------:R-:W-:Y:S01]  /*1ae0*/  LOP3.LUT R28, R22, 0x68, RZ, 0xfc, !PT ;  /* 0x00000068161c7812 */ /* 0x000fe200078efcff */
[C---:B------:R-:W-:Y:S02]  /*1af0*/  IMAD R86, R0.reuse, R27, R86 ;  /* 0x0000001b00567224 */ /* 0x040fe400078e0256 */
[----:B------:R-:W-:Y:S01]  /*1b00*/  IMAD R87, R0, R26, R87 ;  /* 0x0000001a00577224 */ /* 0x000fe200078e0257 */
[----:B------:R-:W-:Y:S01]  /*1b10*/  LOP3.LUT R26, R22, 0x64, RZ, 0xfc, !PT ;  /* 0x00000064161a7812 */ /* 0x000fe200078efcff */
[----:B------:R-:W-:Y:S01]  /*1b20*/  @!P6 IMAD.MOV R82, RZ, RZ, -R82 ;  /* 0x000000ffff52e224 */ /* 0x000fe200078e0a52 */
[----:B------:R-:W-:Y:S01]  /*1b30*/  ISETP.GT.U32.AND P6, PT, R0, R86, PT ;  /* 0x000000560000720c */ /* 0x000fe20003fc4070 */
[--C-:B------:R-:W-:Y:S01]  /*1b40*/  @!P1 IMAD.IADD R83, R83, 0x1, -R0.reuse ;  /* 0x0000000153539824 */ /* 0x100fe200078e0a00 */
[----:B------:R-:W-:Y:S01]  /*1b50*/  IABS R89, R26 ;  /* 0x0000001a00597213 */ /* 0x000fe20000000000 */
[----:B------:R-:W-:Y:S01]  /*1b60*/  @!P4 IMAD.IADD R84, R84, 0x1, -R0 ;  /* 0x000000015454c824 */ /* 0x000fe200078e0a00 */
[C---:B------:R-:W-:Y:S01]  /*1b70*/  ISETP.GT.U32.AND P4, PT, R0.reuse, R87, PT ;  /* 0x000000570000720c */ /* 0x040fe20003f84070 */
[----:B------:R-:W-:Y:S01]  /*1b80*/  IMAD.HI.U32 R23, R21, R85, RZ ;  /* 0x0000005515177227 */ /* 0x000fe200078e00ff */
[----:B------:R-:W-:-:S02]  /*1b90*/  ISETP.GT.U32.AND P1, PT, R0, R83, PT ;  /* 0x000000530000720c */ /* 0x000fc40003f24070 */
[----:B------:R-:W-:Y:S01]  /*1ba0*/  IABS R90, R28 ;  /* 0x0000001c005a7213 */ /* 0x000fe20000000000 */
[----:B------:R-:W-:Y:S02]  /*1bb0*/  IMAD.MOV R23, RZ, RZ, -R23 ;  /* 0x000000ffff177224 */ /* 0x000fe400078e0a17 */
[----:B------:R-:W-:-:S04]  /*1bc0*/  IMAD.HI.U32 R24, R21, R89, RZ ;  /* 0x0000005915187227 */ /* 0x000fc800078e00ff */
[--C-:B------:R-:W-:Y:S02]  /*1bd0*/  @!P6 IMAD.IADD R86, R86, 0x1, -R0.reuse ;  /* 0x000000015656e824 */ /* 0x100fe400078e0a00 */
[----:B------:R-:W-:Y:S01]  /*1be0*/  IMAD R85, R0, R23, R85 ;  /* 0x0000001700557224 */ /* 0x000fe200078e0255 */
[----:B------:R-:W-:Y:S01]  /*1bf0*/  LOP3.LUT R23, R22, 0x60, RZ, 0xfc, !PT ;  /* 0x0000006016177812 */ /* 0x000fe200078efcff */
[--C-:B------:R-:W-:Y:S01]  /*1c00*/  @!P4 IMAD.IADD R87, R87, 0x1, -R0.reuse ;  /* 0x000000015757c824 */ /* 0x100fe200078e0a00 */
[C---:B------:R-:W-:Y:S01]  /*1c10*/  ISETP.GT.U32.AND P4, PT, R0.reuse, R86, PT ;  /* 0x000000560000720c */ /* 0x040fe20003f84070 */
[----:B------:R-:W-:Y:S01]  /*1c20*/  @!P1 IMAD.IADD R83, R83, 0x1, -R0 ;  /* 0x0000000153539824 */ /* 0x000fe200078e0a00 */
[C---:B------:R-:W-:Y:S01]  /*1c30*/  ISETP.GT.U32.AND P1, PT, R0.reuse, R85, PT ;  /* 0x000000550000720c */ /* 0x040fe20003f24070 */
[----:B------:R-:W-:Y:S01]  /*1c40*/  IMAD.MOV R24, RZ, RZ, -R24 ;  /* 0x000000ffff187224 */ /* 0x000fe200078e0a18 */
[----:B------:R-:W-:Y:S01]  /*1c50*/  IABS R88, R23 ;  /* 0x0000001700587213 */ /* 0x000fe20000000000 */
[----:B------:R-:W-:Y:S01]  /*1c60*/  @!P5 IMAD.MOV R83, RZ, RZ, -R83 ;  /* 0x000000ffff53d224 */ /* 0x000fe200078e0a53 */
[----:B------:R-:W-:Y:S01]  /*1c70*/  ISETP.GE.AND P5, PT, R29, RZ, PT ;  /* 0x000000ff1d00720c */ /* 0x000fe20003fa6270 */
[----:B------:R-:W-:Y:S01]  /*1c80*/  IMAD R89, R0, R24, R89 ;  /* 0x0000001800597224 */ /* 0x000fe200078e0259 */
[----:B------:R-:W-:Y:S01]  /*1c90*/  LOP3.LUT R29, R22, 0x6c, RZ, 0xfc, !PT ;  /* 0x0000006c161d7812 */ /* 0x000fe200078efcff */
[----:B------:R-:W-:Y:S01]  /*1ca0*/  @!P3 IMAD.MOV R84, RZ, RZ, -R84 ;  /* 0x000000ffff54b224 */ /* 0x000fe200078e0a54 */
[----:B------:R-:W-:Y:S01]  /*1cb0*/  ISETP.GT.U32.AND P3, PT, R0, R87, PT ;  /* 0x000000570000720c */ /* 0x000fe20003f64070 */
[----:B------:R-:W-:Y:S01]  /*1cc0*/  IMAD.HI.U32 R24, R21, R92, RZ ;  /* 0x0000005c15187227 */ /* 0x000fe200078e00ff */
[----:B------:R-:W-:-:S03]  /*1cd0*/  IABS R91, R29 ;  /* 0x0000001d005b7213 */ /* 0x000fc60000000000 */
[--C-:B------:R-:W-:Y:S01]  /*1ce0*/  @!P4 IMAD.IADD R86, R86, 0x1, -R0.reuse ;  /* 0x000000015656c824 */ /* 0x100fe200078e0a00 */
[----:B------:R-:W-:Y:S01]  /*1cf0*/  ISETP.GT.U32.AND P4, PT, R0, R89, PT ;  /* 0x000000590000720c */ /* 0x000fe20003f84070 */
[----:B------:R-:W-:Y:S01]  /*1d00*/  @!P1 IMAD.IADD R85, R85, 0x1, -R0 ;  /* 0x0000000155559824 */ /* 0x000fe200078e0a00 */
[----:B------:R-:W-:Y:S01]  /*1d10*/  ISETP.GE.AND P1, PT, R23, RZ, PT ;  /* 0x000000ff1700720c */ /* 0x000fe20003f26270 */
[----:B------:R-:W-:-:S03]  /*1d20*/  IMAD.HI.U32 R23, R21, R88, RZ ;  /* 0x0000005815177227 */ /* 0x000fc600078e00ff */
[C---:B------:R-:W-:Y:S01]  /*1d30*/  ISETP.GT.U32.AND P6, PT, R0.reuse, R85, PT ;  /* 0x000000550000720c */ /* 0x040fe20003fc4070 */
[----:B------:R-:W-:Y:S02]  /*1d40*/  IMAD.MOV R23, RZ, RZ, -R23 ;  /* 0x000000ffff177224 */ /* 0x000fe400078e0a17 */
[----:B------:R-:W-:Y:S02]  /*1d50*/  @!P2 IMAD.MOV R86, RZ, RZ, -R86 ;  /* 0x000000ffff56a224 */ /* 0x000fe400078e0a56 */
[----:B------:R-:W-:Y:S02]  /*1d60*/  IMAD R88, R0, R23, R88 ;  /* 0x0000001700587224 */ /* 0x000fe400078e0258 */
[----:B------:R-:W-:Y:S02]  /*1d70*/  @!P4 IMAD.IADD R89, R89, 0x1, -R0 ;  /* 0x000000015959c824 */ /* 0x000fe400078e0a00 */
[----:B------:R-:W-:-:S03]  /*1d80*/  IMAD.HI.U32 R23, R21, R90, RZ ;  /* 0x0000005a15177227 */ /* 0x000fc600078e00ff */
[----:B------:R-:W-:Y:S01]  /*1d90*/  ISETP.GT.U32.AND P4, PT, R0, R89, PT ;  /* 0x000000590000720c */ /* 0x000fe20003f84070 */
[----:B------:R-:W-:Y:S02]  /*1da0*/  IMAD.MOV R27, RZ, RZ, -R23 ;  /* 0x000000ffff1b7224 */ /* 0x000fe400078e0a17 */
[----:B------:R-:W-:-:S04]  /*1db0*/  IMAD.HI.U32 R23, R21, R91, RZ ;  /* 0x0000005b15177227 */ /* 0x000fc800078e00ff */
[----:B------:R-:W-:Y:S02]  /*1dc0*/  IMAD.MOV R23, RZ, RZ, -R23 ;  /* 0x000000ffff177224 */ /* 0x000fe400078e0a17 */
[C---:B------:R-:W-:Y:S02]  /*1dd0*/  IMAD R90, R0.reuse, R27, R90 ;  /* 0x0000001b005a7224 */ /* 0x040fe400078e025a */
[C---:B------:R-:W-:Y:S02]  /*1de0*/  IMAD R91, R0.reuse, R23, R91 ;  /* 0x00000017005b7224 */ /* 0x040fe400078e025b */
[--C-:B------:R-:W-:Y:S01]  /*1df0*/  @!P6 IMAD.IADD R85, R85, 0x1, -R0.reuse ;  /* 0x000000015555e824 */ /* 0x100fe200078e0a00 */
[C---:B------:R-:W-:Y:S01]  /*1e00*/  ISETP.GT.U32.AND P6, PT, R0.reuse, R88, PT ;  /* 0x000000580000720c */ /* 0x040fe20003fc4070 */
[--C-:B------:R-:W-:Y:S01]  /*1e10*/  @!P4 IMAD.IADD R89, R89, 0x1, -R0.reuse ;  /* 0x000000015959c824 */ /* 0x100fe200078e0a00 */
[C---:B------:R-:W-:Y:S01]  /*1e20*/  ISETP.GT.U32.AND P2, PT, R0.reuse, R90, PT ;  /* 0x0000005a0000720c */ /* 0x040fe20003f44070 */
[----:B------:R-:W-:Y:S01]  /*1e30*/  @!P3 IMAD.IADD R87, R87, 0x1, -R0 ;  /* 0x000000015757b824 */ /* 0x000fe200078e0a00 */
[----:B------:R-:W-:Y:S01]  /*1e40*/  ISETP.GT.U32.AND P4, PT, R0, R91, PT ;  /* 0x0000005b0000720c */ /* 0x000fe20003f84070 */
[----:B------:R-:W-:Y:S01]  /*1e50*/  @!P0 IMAD.MOV R85, RZ, RZ, -R85 ;  /* 0x000000ffff558224 */ /* 0x000fe200078e0a55 */
[----:B------:R-:W-:Y:S01]  /*1e60*/  ISETP.GE.AND P3, PT, R26, RZ, PT ;  /* 0x000000ff1a00720c */ /* 0x000fe20003f66270 */
[----:B------:R-:W-:Y:S01]  /*1e70*/  IMAD.MOV R27, RZ, RZ, -R24 ;  /* 0x000000ffff1b7224 */ /* 0x000fe200078e0a18 */
[----:B------:R-:W-:Y:S01]  /*1e80*/  LOP3.LUT R26, R22, 0x74, RZ, 0xfc, !PT ;  /* 0x00000074161a7812 */ /* 0x000fe200078efcff */
[----:B------:R-:W-:Y:S01]  /*1e90*/  @!P5 IMAD.MOV R87, RZ, RZ, -R87 ;  /* 0x000000ffff57d224 */ /* 0x000fe200078e0a57 */
[----:B------:R-:W-:Y:S01]  /*1ea0*/  ISETP.GE.AND P5, PT, R29, RZ, PT ;  /* 0x000000ff1d00720c */ /* 0x000fe20003fa6270 */
[----:B------:R-:W-:Y:S01]  /*1eb0*/  IMAD R92, R0, R27, R92 ;  /* 0x0000001b005c7224 */ /* 0x000fe200078e025c */
[----:B------:R-:W-:Y:S01]  /*1ec0*/  IABS R93, R26 ;  /* 0x0000001a005d7213 */ /* 0x000fe20000000000 */
[--C-:B------:R-:W-:Y:S01]  /*1ed0*/  @!P6 IMAD.IADD R88, R88, 0x1, -R0.reuse ;  /* 0x000000015858e824 */ /* 0x100fe200078e0a00 */
[----:B------:R-:W-:Y:S01]  /*1ee0*/  ISETP.GE.AND P6, PT, R28, RZ, PT ;  /* 0x000000ff1c00720c */ /* 0x000fe20003fc6270 */
[--C-:B------:R-:W-:Y:S01]  /*1ef0*/  @!P2 IMAD.IADD R90, R90, 0x1, -R0.reuse ;  /* 0x000000015a5aa824 */ /* 0x100fe200078e0a00 */
[----:B------:R-:W-:Y:S01]  /*1f00*/  LOP3.LUT R28, R22, 0x78, RZ, 0xfc, !PT ;  /* 0x00000078161c7812 */ /* 0x000fe200078efcff */
[----:B------:R-:W-:Y:S01]  /*1f10*/  @!P4 IMAD.IADD R91, R91, 0x1, -R0 ;  /* 0x000000015b5bc824 */ /* 0x000fe200078e0a00 */
[----:B------:R-:W-:Y:S01]  /*1f20*/  ISETP.GT.U32.AND P0, PT, R0, R88, PT ;  /* 0x000000580000720c */ /* 0x000fe20003f04070 */
[----:B------:R-:W-:Y:S01]  /*1f30*/  IMAD.HI.U32 R23, R21, R93, RZ ;  /* 0x0000005d15177227 */ /* 0x000fe200078e00ff */
[----:B------:R-:W-:-:S02]  /*1f40*/  IABS R94, R28 ;  /* 0x0000001c005e7213 */ /* 0x000fc40000000000 */
[C---:B------:R-:W-:Y:S01]  /*1f50*/  ISETP.GT.U32.AND P2, PT, R0.reuse, R90, PT ;  /* 0x0000005a0000720c */ /* 0x040fe20003f44070 */
[----:B------:R-:W-:Y:S01]  /*1f60*/  IMAD.MOV R23, RZ, RZ, -R23 ;  /* 0x000000ffff177224 */ /* 0x000fe200078e0a17 */
[----:B------:R-:W-:Y:S01]  /*1f70*/  ISETP.GT.U32.AND P4, PT, R0, R91, PT ;  /* 0x0000005b0000720c */ /* 0x000fe20003f84070 */
[----:B------:R-:W-:Y:S01]  /*1f80*/  IMAD.HI.U32 R24, R21, R94, RZ ;  /* 0x0000005e15187227 */ /* 0x000fe200078e00ff */
[----:B------:R-:W-:-:S03]  /*1f90*/  LOP3.LUT R29, R22, 0x80, RZ, 0xfc, !PT ;  /* 0x00000080161d7812 */ /* 0x000fc600078efcff */
[----:B------:R-:W-:Y:S01]  /*1fa0*/  IMAD.MOV R27, RZ, RZ, -R24 ;  /* 0x000000ffff1b7224 */ /* 0x000fe200078e0a18 */
[----:B------:R-:W-:Y:S01]  /*1fb0*/  IABS R95, R29 ;  /* 0x0000001d005f7213 */ /* 0x000fe20000000000 */
[----:B------:R-:W-:Y:S01]  /*1fc0*/  IMAD R93, R0, R23, R93 ;  /* 0x00000017005d7224 */ /* 0x000fe200078e025d */
[----:B------:R-:W-:Y:S01]  /*1fd0*/  LOP3.LUT R24, R22, 0x84, RZ, 0xfc, !PT ;  /* 0x0000008416187812 */ /* 0x000fe200078efcff */
[--C-:B------:R-:W-:Y:S01]  /*1fe0*/  @!P0 IMAD.IADD R88, R88, 0x1, -R0.reuse ;  /* 0x0000000158588824 */ /* 0x100fe200078e0a00 */
[----:B------:R-:W-:Y:S01]  /*1ff0*/  ISETP.GE.AND P0, PT, R30, RZ, PT ;  /* 0x000000ff1e00720c */ /* 0x000fe20003f06270 */
[----:B------:R-:W-:Y:S01]  /*2000*/  @!P2 IMAD.IADD R90, R90, 0x1, -R0 ;  /* 0x000000015a5aa824 */ /* 0x000fe200078e0a00 */
[----:B------:R-:W-:Y:S01]  /*2010*/  IABS R96, R24 ;  /* 0x0000001800607213 */ /* 0x000fe20000000000 */
[----:B------:R-:W-:Y:S01]  /*2020*/  IMAD R94, R0, R27, R94 ;  /* 0x0000001b005e7224 */ /* 0x000fe200078e025e */
[----:B------:R-:W-:Y:S01]  /*2030*/  ISETP.GE.AND P2, PT, R28, RZ, PT ;  /* 0x000000ff1c00720c */ /* 0x000fe20003f46270 */
[----:B------:R-:W-:Y:S01]  /*2040*/  @!P4 IMAD.IADD R91, R91, 0x1, -R0 ;  /* 0x000000015b5bc824 */ /* 0x000fe200078e0a00 */
[C---:B------:R-:W-:Y:S01]  /*2050*/  ISETP.GT.U32.AND P4, PT, R0.reuse, R93, PT ;  /* 0x0000005d0000720c */ /* 0x040fe20003f84070 */
[----:B------:R-:W-:Y:S01]  /*2060*/  @!P1 IMAD.MOV R88, RZ, RZ, -R88 ;  /* 0x000000ffff589224 */ /* 0x000fe200078e0a58 */
[C---:B------:R-:W-:Y:S01]  /*2070*/  ISETP.GT.U32.AND P1, PT, R0.reuse, R92, PT ;  /* 0x0000005c0000720c */ /* 0x040fe20003f24070 */
[----:B------:R-:W-:Y:S01]  /*2080*/  @!P6 IMAD.MOV R90, RZ, RZ, -R90 ;  /* 0x000000ffff5ae224 */ /* 0x000fe200078e0a5a */
[----:B------:R-:W-:Y:S01]  /*2090*/  ISETP.GT.U32.AND P6, PT, R0, R94, PT ;  /* 0x0000005e0000720c */ /* 0x000fe20003fc4070 */
[----:B------:R-:W-:Y:S01]  /*20a0*/  IMAD.HI.U32 R23, R21, R95, RZ ;  /* 0x0000005f15177227 */ /* 0x000fe200078e00ff */
[----:B------:R-:W-:-:S02]  /*20b0*/  LOP3.LUT R28, R22, 0x8c, RZ, 0xfc, !PT ;  /* 0x0000008c161c7812 */ /* 0x000fc400078efcff */
[----:B------:R-:W-:Y:S01]  /*20c0*/  LOP3.LUT R30, R22, 0x94, RZ, 0xfc, !PT ;  /* 0x00000094161e7812 */ /* 0x000fe200078efcff */
[----:B------:R-:W-:Y:S01]  /*20d0*/  IMAD.MOV R23, RZ, RZ, -R23 ;  /* 0x000000ffff177224 */ /* 0x000fe200078e0a17 */
[----:B------:R-:W-:Y:S01]  /*20e0*/  IABS R98, R28 ;  /* 0x0000001c00627213 */ /* 0x000fe20000000000 */
[----:B------:R-:W-:Y:S01]  /*20f0*/  @!P3 IMAD.MOV R89, RZ, RZ, -R89 ;  /* 0x000000ffff59b224 */ /* 0x000fe200078e0a59 */
[----:B------:R-:W-:Y:S01]  /*2100*/  ISETP.GE.AND P3, PT, R26, RZ, PT ;  /* 0x000000ff1a00720c */ /* 0x000fe20003f66270 */
[--C-:B------:R-:W-:Y:S01]  /*2110*/  @!P4 IMAD.IADD R93, R93, 0x1, -R0.reuse ;  /* 0x000000015d5dc824 */ /* 0x100fe200078e0a00 */
[----:B------:R-:W-:Y:S01]  /*2120*/  LOP3.LUT R26, R22, 0x88, RZ, 0xfc, !PT ;  /* 0x00000088161a7812 */ /* 0x000fe200078efcff */
[--C-:B------:R-:W-:Y:S01]  /*2130*/  @!P1 IMAD.IADD R92, R92, 0x1, -R0.reuse ;  /* 0x000000015c5c9824 */ /* 0x100fe200078e0a00 */
[----:B------:R-:W-:Y:S01]  /*2140*/  IABS R100, R30 ;  /* 0x0000001e00647213 */ /* 0x000fe20000000000 */
[----:B------:R-:W-:Y:S01]  /*2150*/  @!P6 IMAD.IADD R94, R94, 0x1, -R0 ;  /* 0x000000015e5ee824 */ /* 0x000fe200078e0a00 */
[C---:B------:R-:W-:Y:S01]  /*2160*/  ISETP.GT.U32.AND P4, PT, R0.reuse, R93, PT ;  /* 0x0000005d0000720c */ /* 0x040fe20003f84070 */
[C---:B------:R-:W-:Y:S01]  /*2170*/  IMAD R95, R0.reuse, R23, R95 ;  /* 0x00000017005f7224 */ /* 0x040fe200078e025f */
[C---:B------:R-:W-:Y:S01]  /*2180*/  ISETP.GT.U32.AND P1, PT, R0.reuse, R92, PT ;  /* 0x0000005c0000720c */ /* 0x040fe20003f24070 */
[----:B------:R-:W-:Y:S01]  /*2190*/  IMAD.HI.U32 R23, R21, R96, RZ ;  /* 0x0000006015177227 */ /* 0x000fe200078e00ff */
[----:B------:R-:W-:-:S02]  /*21a0*/  ISETP.GT.U32.AND P6, PT, R0, R94, PT ;  /* 0x0000005e0000720c */ /* 0x000fc40003fc4070 */
[----:B------:R-:W-:Y:S01]  /*21b0*/  IABS R97, R26 ;  /* 0x0000001a00617213 */ /* 0x000fe20000000000 */
[----:B------:R-:W-:Y:S02]  /*21c0*/  IMAD.MOV R23, RZ, RZ, -R23 ;  /* 0x000000ffff177224 */ /* 0x000fe400078e0a17 */
        /* <DEDUP_REMOVED lines=8> */
[--C-:B------:R-:W-:Y:S01]  /*2250*/  @!P1 IMAD.IADD R92, R92, 0x1, -R0.reuse ;  /* 0x000000015c5c9824 */ /* 0x100fe200078e0a00 */
[----:B------:R-:W-:Y:S01]  /*2260*/  ISETP.GE.AND P1, PT, R24, RZ, PT ;  /* 0x000000ff1800720c */ /* 0x000fe20003f26270 */
[----:B------:R-:W-:Y:S01]  /*2270*/  @!P6 IMAD.IADD R94, R94, 0x1, -R0 ;  /* 0x000000015e5ee824 */ /* 0x000fe200078e0a00 */
[----:B------:R-:W-:Y:S01]  /*2280*/  ISETP.GT.U32.AND P6, PT, R0, R96, PT ;  /* 0x000000600000720c */ /* 0x000fe20003fc4070 */
[----:B------:R-:W-:-:S04]  /*2290*/  IMAD.HI.U32 R24, R21, R98, RZ ;  /* 0x0000006215187227 */ /* 0x000fc800078e00ff */
[----:B------:R-:W-:Y:S02]  /*22a0*/  IMAD.MOV R23, RZ, RZ, -R23 ;  /* 0x000000ffff177224 */ /* 0x000fe400078e0a17 */
[----:B------:R-:W-:Y:S02]  /*22b0*/  IMAD.MOV R27, RZ, RZ, -R24 ;  /* 0x000000ffff1b7224 */ /* 0x000fe400078e0a18 */
[C---:B------:R-:W-:Y:S02]  /*22c0*/  IMAD R97, R0.reuse, R23, R97 ;  /* 0x0000001700617224 */ /* 0x040fe400078e0261 */
[C---:B------:R-:W-:Y:S02]  /*22d0*/  IMAD R98, R0.reuse, R27, R98 ;  /* 0x0000001b00627224 */ /* 0x040fe400078e0262 */
[--C-:B------:R-:W-:Y:S01]  /*22e0*/  @!P4 IMAD.IADD R95, R95, 0x1, -R0.reuse ;  /* 0x000000015f5fc824 */ /* 0x100fe200078e0a00 */
[----:B------:R-:W-:Y:S01]  /*22f0*/  ISETP.GT.U32.AND P4, PT, R0, R97, PT ;  /* 0x000000610000720c */ /* 0x000fe20003f84070 */
[----:B------:R-:W-:Y:S01]  /*2300*/  @!P6 IMAD.IADD R96, R96, 0x1, -R0 ;  /* 0x000000016060e824 */ /* 0x000fe200078e0a00 */
[----:B------:R-:W-:Y:S01]  /*2310*/  ISETP.GT.U32.AND P6, PT, R0, R98, PT ;  /* 0x000000620000720c */ /* 0x000fe20003fc4070 */
[----:B------:R-:W-:-:S04]  /*2320*/  IMAD.HI.U32 R23, R21, R99, RZ ;  /* 0x0000006315177227 */ /* 0x000fc800078e00ff */
[----:B------:R-:W-:Y:S02]  /*2330*/  IMAD.MOV R23, RZ, RZ, -R23 ;  /* 0x000000ffff177224 */ /* 0x000fe400078e0a17 */
[----:B------:R-:W-:Y:S02]  /*2340*/  @!P3 IMAD.MOV R93, RZ, RZ, -R93 ;  /* 0x000000ffff5db224 */ /* 0x000fe400078e0a5d */
[C---:B------:R-:W-:Y:S02]  /*2350*/  IMAD R99, R0.reuse, R23, R99 ;  /* 0x0000001700637224 */ /* 0x040fe400078e0263 */
[--C-:B------:R-:W-:Y:S01]  /*2360*/  @!P4 IMAD.IADD R97, R97, 0x1, -R0.reuse ;  /* 0x000000016161c824 */ /* 0x100fe200078e0a00 */
[----:B------:R-:W-:Y:S01]  /*2370*/  ISETP.GT.U32.AND P4, PT, R0, R95, PT ;  /* 0x0000005f0000720c */ /* 0x000fe20003f84070 */
[----:B------:R-:W-:Y:S02]  /*2380*/  @!P6 IMAD.IADD R98, R98, 0x1, -R0 ;  /* 0x000000016262e824 */ /* 0x000fe400078e0a00 */
[----:B------:R-:W-:Y:S01]  /*2390*/  IMAD.HI.U32 R23, R21, R101, RZ ;  /* 0x0000006515177227 */ /* 0x000fe200078e00ff */
[----:B------:R-:W-:-:S02]  /*23a0*/  ISETP.GT.U32.AND P6, PT, R0, R97, PT ;  /* 0x000000610000720c */ /* 0x000fc40003fc4070 */
[----:B------:R-:W-:Y:S01]  /*23b0*/  ISETP.GT.U32.AND P3, PT, R0, R98, PT ;  /* 0x000000620000720c */ /* 0x000fe20003f64070 */
[----:B------:R-:W-:Y:S02]  /*23c0*/  IMAD.MOV R23, RZ, RZ, -R23 ;  /* 0x000000ffff177224 */ /* 0x000fe400078e0a17 */
[----:B------:R-:W-:-:S04]  /*23d0*/  IMAD.HI.U32 R24, R21, R100, RZ ;  /* 0x0000006415187227 */ /* 0x000fc800078e00ff */
[----:B------:R-:W-:Y:S02]  /*23e0*/  IMAD R101, R0, R23, R101 ;  /* 0x0000001700657224 */ /* 0x000fe400078e0265 */
[----:B------:R-:W-:Y:S01]  /*23f0*/  IMAD.MOV R27, RZ, RZ, -R24 ;  /* 0x000000ffff1b7224 */ /* 0x000fe200078e0a18 */
[----:B------:R-:W-:Y:S01]  /*2400*/  LOP3.LUT R24, R22, 0xa4, RZ, 0xfc, !PT ;  /* 0x000000a416187812 */ /* 0x000fe200078efcff */
[----:B------:R-:W-:Y:S01]  /*2410*/  @!P6 IMAD.IADD R97, R97, 0x1, -R0 ;  /* 0x000000016161e824 */ /* 0x000fe200078e0a00 */
[----:B------:R-:W-:Y:S01]  /*2420*/  ISETP.GT.U32.AND P6, PT, R0, R101, PT ;  /* 0x000000650000720c */ /* 0x000fe20003fc4070 */
[----:B------:R-:W-:Y:S01]  /*2430*/  IMAD.HI.U32 R23, R21, R102, RZ ;  /* 0x0000006615177227 */ /* 0x000fe200078e00ff */
[----:B------:R-:W-:-:S03]  /*2440*/  IABS R103, R24 ;  /* 0x0000001800677213 */ /* 0x000fc60000000000 */
[----:B------:R-:W-:Y:S01]  /*2450*/  @!P3 IMAD.IADD R98, R98, 0x1, -R0 ;  /* 0x000000016262b824 */ /* 0x000fe200078e0a00 */
[----:B------:R-:W-:Y:S01]  /*2460*/  ISETP.GE.AND P3, PT, R28, RZ, PT ;  /* 0x000000ff1c00720c */ /* 0x000fe20003f66270 */
[----:B------:R-:W-:Y:S01]  /*2470*/  @!P0 IMAD.MOV R92, RZ, RZ, -R92 ;  /* 0x000000ffff5c8224 */ /* 0x000fe200078e0a5c */
[----:B------:R-:W-:Y:S01]  /*2480*/  ISETP.GT.U32.AND P0, PT, R0, R96, PT ;  /* 0x000000600000720c */ /* 0x000fe20003f04070 */
[----:B------:R-:W-:Y:S01]  /*2490*/  IMAD.MOV R23, RZ, RZ, -R23 ;  /* 0x000000ffff177224 */ /* 0x000fe200078e0a17 */
[----:B------:R-:W-:Y:S01]  /*24a0*/  LOP3.LUT R28, R22, 0xac, RZ, 0xfc, !PT ;  /* 0x000000ac161c7812 */ /* 0x000fe200078efcff */
[C---:B------:R-:W-:Y:S02]  /*24b0*/  IMAD R100, R0.reuse, R27, R100 ;  /* 0x0000001b00647224 */ /* 0x040fe400078e0264 */
[----:B------:R-:W-:Y:S01]  /*24c0*/  @!P6 IMAD.IADD R101, R101, 0x1, -R0 ;  /* 0x000000016565e824 */ /* 0x000fe200078e0a00 */
[----:B------:R-:W-:Y:S01]  /*24d0*/  IABS R105, R28 ;  /* 0x0000001c00697213 */ /* 0x000fe20000000000 */
[----:B------:R-:W-:-:S02]  /*24e0*/  IMAD R102, R0, R23, R102 ;  /* 0x0000001700667224 */ /* 0x000fc400078e0266 */
[----:B------:R-:W-:Y:S01]  /*24f0*/  IMAD.HI.U32 R23, R21, R103, RZ ;  /* 0x0000006715177227 */ /* 0x000fe200078e00ff */
[----:B------:R-:W-:-:S03]  /*2500*/  ISETP.GT.U32.AND P6, PT, R0, R101, PT ;  /* 0x000000650000720c */ /* 0x000fc60003fc4070 */
[----:B------:R-:W-:Y:S02]  /*2510*/  IMAD.MOV R23, RZ, RZ, -R23 ;  /* 0x000000ffff177224 */ /* 0x000fe400078e0a17 */
[----:B------:R-:W-:Y:S01]  /*2520*/  @!P2 IMAD.MOV R94, RZ, RZ, -R94 ;  /* 0x000000ffff5ea224 */ /* 0x000fe200078e0a5e */
[C---:B------:R-:W-:Y:S01]  /*2530*/  ISETP.GT.U32.AND P2, PT, R0.reuse, R99, PT ;  /* 0x000000630000720c */ /* 0x040fe20003f44070 */
[----:B------:R-:W-:Y:S01]  /*2540*/  @!P4 IMAD.IADD R95, R95, 0x1, -R0 ;  /* 0x000000015f5fc824 */ /* 0x000fe200078e0a00 */
[C---:B------:R-:W-:Y:S01]  /*2550*/  ISETP.GT.U32.AND P4, PT, R0.reuse, R100, PT ;  /* 0x000000640000720c */ /* 0x040fe20003f84070 */
[----:B------:R-:W-:Y:S01]  /*2560*/  @!P3 IMAD.MOV R98, RZ, RZ, -R98 ;  /* 0x000000ffff62b224 */ /* 0x000fe200078e0a62 */
[C---:B------:R-:W-:Y:S01]  /*2570*/  ISETP.GT.U32.AND P3, PT, R0.reuse, R102, PT ;  /* 0x000000660000720c */ /* 0x040fe20003f64070 */
[----:B------:R-:W-:Y:S02]  /*2580*/  IMAD R103, R0, R23, R103 ;  /* 0x0000001700677224 */ /* 0x000fe400078e0267 */
[--C-:B------:R-:W-:Y:S01]  /*2590*/  @!P0 IMAD.IADD R96, R96, 0x1, -R0.reuse ;  /* 0x0000000160608824 */ /* 0x100fe200078e0a00 */
[----:B------:R-:W-:Y:S01]  /*25a0*/  ISETP.GE.AND P0, PT, R26, RZ, PT ;  /* 0x000000ff1a00720c */ /* 0x000fe20003f06270 */
[--C-:B------:R-:W-:Y:S01]  /*25b0*/  @!P6 IMAD.IADD R101, R101, 0x1, -R0.reuse ;  /* 0x000000016565e824 */ /* 0x100fe200078e0a00 */
[----:B------:R-:W-:Y:S01]  /*25c0*/  LOP3.LUT R26, R22, 0xa8, RZ, 0xfc, !PT ;  /* 0x000000a8161a7812 */ /* 0x000fe200078efcff */
[----:B------:R-:W-:Y:S01]  /*25d0*/  @!P5 IMAD.MOV R95, RZ, RZ, -R95 ;  /* 0x000000ffff5fd224 */ /* 0x000fe200078e0a5f */
[----:B------:R-:W-:Y:S01]  /*25e0*/  ISETP.GT.U32.AND P6, PT, R0, R103, PT ;  /* 0x000000670000720c */ /* 0x000fe20003fc4070 */
[--C-:B------:R-:W-:Y:S01]  /*25f0*/  @!P2 IMAD.IADD R99, R99, 0x1, -R0.reuse ;  /* 0x000000016363a824 */ /* 0x100fe200078e0a00 */
[----:B------:R-:W-:Y:S01]  /*2600*/  IABS R104, R26 ;  /* 0x0000001a00687213 */ /* 0x000fe20000000000 */
[--C-:B------:R-:W-:Y:S01]  /*2610*/  @!P4 IMAD.IADD R100, R100, 0x1, -R0.reuse ;  /* 0x000000016464c824 */ /* 0x100fe200078e0a00 */
[----:B------:R-:W-:Y:S01]  /*2620*/  ISETP.GE.AND P2, PT, R29, RZ, PT ;  /* 0x000000ff1d00720c */ /* 0x000fe20003f46270 */
[----:B------:R-:W-:Y:S01]  /*2630*/  @!P3 IMAD.IADD R102, R102, 0x1, -R0 ;  /* 0x000000016666b824 */ /* 0x000fe200078e0a00 */
[----:B------:R-:W-:Y:S01]  /*2640*/  ISETP.GT.U32.AND P5, PT, R0, R99, PT ;  /* 0x000000630000720c */ /* 0x000fe20003fa4070 */
[----:B------:R-:W-:Y:S01]  /*2650*/  IMAD.HI.U32 R23, R21, R104, RZ ;  /* 0x0000006815177227 */ /* 0x000fe200078e00ff */
[----:B------:R-:W-:-:S02]  /*2660*/  LOP3.LUT R29, R22, 0xb0, RZ, 0xfc, !PT ;  /* 0x000000b0161d7812 */ /* 0x000fc400078efcff */
[----:B------:R-:W-:Y:S01]  /*2670*/  ISETP.GT.U32.AND P3, PT, R0, R102, PT ;  /* 0x000000660000720c */ /* 0x000fe20003f64070 */
[----:B------:R-:W-:Y:S01]  /*2680*/  IMAD.MOV R23, RZ, RZ, -R23 ;  /* 0x000000ffff177224 */ /* 0x000fe200078e0a17 */
[----:B------:R-:W-:Y:S01]  /*2690*/  ISETP.GE.AND P4, PT, R30, RZ, PT ;  /* 0x000000ff1e00720c */ /* 0x000fe20003f86270 */
[----:B------:R-:W-:Y:S01]  /*26a0*/  @!P1 IMAD.MOV R96, RZ, RZ, -R96 ;  /* 0x000000ffff609224 */ /* 0x000fe200078e0a60 */
[----:B------:R-:W-:Y:S01]  /*26b0*/  ISETP.GT.U32.AND P1, PT, R0, R100, PT ;  /* 0x000000640000720c */ /* 0x000fe20003f24070 */
[----:B------:R-:W-:Y:S01]  /*26c0*/  @!P6 IMAD.IADD R103, R103, 0x1, -R0 ;  /* 0x000000016767e824 */ /* 0x000fe200078e0a00 */
[----:B------:R-:W-:Y:S01]  /*26d0*/  LOP3.LUT R30, R22, 0xb4, RZ, 0xfc, !PT ;  /* 0x000000b4161e7812 */ /* 0x000fe200078efcff */
[C---:B------:R-:W-:Y:S01]  /*26e0*/  IMAD R104, R0.reuse, R23, R104 ;  /* 0x0000001700687224 */ /* 0x040fe200078e0268 */
[----:B------:R-:W-:Y:S01]  /*26f0*/  IABS R106, R29 ;  /* 0x0000001d006a7213 */ /* 0x000fe20000000000 */
        /* <DEDUP_REMOVED lines=8> */
[----:B------:R-:W-:-:S03]  /*2780*/  IMAD.HI.U32 R23, R21, R106, RZ ;  /* 0x0000006a15177227 */ /* 0x000fc600078e00ff */
[----:B------:R-:W-:Y:S01]  /*2790*/  IABS R108, R31 ;  /* 0x0000001f006c7213 */ /* 0x000fe20000000000 */
[--C-:B------:R-:W-:Y:S01]  /*27a0*/  @!P5 IMAD.IADD R99, R99, 0x1, -R0.reuse ;  /* 0x000000016363d824 */ /* 0x100fe200078e0a00 */
[----:B------:R-:W-:Y:S01]  /*27b0*/  ISETP.GE.AND P5, PT, R34, RZ, PT ;  /* 0x000000ff2200720c */ /* 0x000fe20003fa6270 */
[--C-:B------:R-:W-:Y:S01]  /*27c0*/  @!P1 IMAD.IADD R100, R100, 0x1, -R0.reuse ;  /* 0x0000000164649824 */ /* 0x100fe200078e0a00 */
[----:B------:R-:W-:Y:S01]  /*27d0*/  ISETP.GE.AND P1, PT, R24, RZ, PT ;  /* 0x000000ff1800720c */ /* 0x000fe20003f26270 */
[----:B------:R-:W-:Y:S01]  /*27e0*/  @!P3 IMAD.IADD R102, R102, 0x1, -R0 ;  /* 0x000000016666b824 */ /* 0x000fe200078e0a00 */
[----:B------:R-:W-:Y:S01]  /*27f0*/  ISETP.GT.U32.AND P3, PT, R0, R104, PT ;  /* 0x000000680000720c */ /* 0x000fe20003f64070 */
[----:B------:R-:W-:Y:S01]  /*2800*/  IMAD.HI.U32 R24, R21, R107, RZ ;  /* 0x0000006b15187227 */ /* 0x000fe200078e00ff */
[----:B------:R-:W-:-:S03]  /*2810*/  LOP3.LUT R34, R22, 0xc0, RZ, 0xfc, !PT ;  /* 0x000000c016227812 */ /* 0x000fc600078efcff */
[----:B------:R-:W-:Y:S01]  /*2820*/  IMAD.MOV R23, RZ, RZ, -R23 ;  /* 0x000000ffff177224 */ /* 0x000fe200078e0a17 */
[----:B------:R-:W-:Y:S01]  /*2830*/  IABS R109, R34 ;  /* 0x00000022006d7213 */ /* 0x000fe20000000000 */
[----:B------:R-:W-:Y:S01]  /*2840*/  @!P6 IMAD.IADD R103, R103, 0x1, -R0 ;  /* 0x000000016767e824 */ /* 0x000fe200078e0a00 */
[C---:B------:R-:W-:Y:S01]  /*2850*/  ISETP.GT.U32.AND P6, PT, R0.reuse, R105, PT ;  /* 0x000000690000720c */ /* 0x040fe20003fc4070 */
[----:B------:R-:W-:Y:S02]  /*2860*/  IMAD.MOV R24, RZ, RZ, -R24 ;  /* 0x000000ffff187224 */ /* 0x000fe400078e0a18 */
[C---:B------:R-:W-:Y:S02]  /*2870*/  IMAD R106, R0.reuse, R23, R106 ;  /* 0x00000017006a7224 */ /* 0x040fe400078e026a */
[C---:B------:R-:W-:Y:S02]  /*2880*/  IMAD R107, R0.reuse, R24, R107 ;  /* 0x00000018006b7224 */ /* 0x040fe400078e026b */
[----:B------:R-:W-:Y:S01]  /*2890*/  @!P0 IMAD.MOV R101, RZ, RZ, -R101 ;  /* 0x000000ffff658224 */ /* 0x000fe200078e0a65 */
[----:B------:R-:W-:Y:S01]  /*28a0*/  ISETP.GT.U32.AND P0, PT, R0, R106, PT ;  /* 0x0000006a0000720c */ /* 0x000fe20003f04070 */
[----:B------:R-:W-:Y:S01]  /*28b0*/  @!P3 IMAD.IADD R104, R104, 0x1, -R0 ;  /* 0x000000016868b824 */ /* 0x000fe200078e0a00 */
[----:B------:R-:W-:Y:S01]  /*28c0*/  ISETP.GE.AND P3, PT, R28, RZ, PT ;  /* 0x000000ff1c00720c */ /* 0x000fe20003f66270 */
[----:B------:R-:W-:Y:S01]  /*28d0*/  @!P5 IMAD.MOV R102, RZ, RZ, -R102 ;  /* 0x000000ffff66d224 */ /* 0x000fe200078e0a66 */
[----:B------:R-:W-:Y:S01]  /*28e0*/  ISETP.GT.U32.AND P5, PT, R0, R107, PT ;  /* 0x0000006b0000720c */ /* 0x000fe20003fa4070 */
[----:B------:R-:W-:Y:S01]  /*28f0*/  @!P2 IMAD.MOV R99, RZ, RZ, -R99 ;  /* 0x000000ffff63a224 */ /* 0x000fe200078e0a63 */
[----:B------:R-:W-:Y:S01]  /*2900*/  ISETP.GE.AND P2, PT, R26, RZ, PT ;  /* 0x000000ff1a00720c */ /* 0x000fe20003f46270 */
[----:B------:R-:W-:Y:S01]  /*2910*/  @!P6 IMAD.IADD R105, R105, 0x1, -R0 ;  /* 0x000000016969e824 */ /* 0x000fe200078e0a00 */
[----:B------:R-:W-:Y:S01]  /*2920*/  ISETP.GT.U32.AND P6, PT, R0, R104, PT ;  /* 0x000000680000720c */ /* 0x000fe20003fc4070 */
[----:B------:R-:W-:Y:S01]  /*2930*/  IMAD.HI.U32 R26, R21, R108, RZ ;  /* 0x0000006c151a7227 */ /* 0x000fe200078e00ff */
[----:B------:R-:W-:-:S03]  /*2940*/  LOP3.LUT R28, R22, 0xcc, RZ, 0xfc, !PT ;  /* 0x000000cc161c7812 */ /* 0x000fc600078efcff */
[----:B------:R-:W-:Y:S01]  /*2950*/  IMAD.MOV R27, RZ, RZ, -R26 ;  /* 0x000000ffff1b7224 */ /* 0x000fe200078e0a1a */
[----:B------:R-:W-:Y:S01]  /*2960*/  LOP3.LUT R26, R22, 0xc4, RZ, 0xfc, !PT ;  /* 0x000000c4161a7812 */ /* 0x000fe200078efcff */
[----:B------:R-:W-:Y:S01]  /*2970*/  @!P0 IMAD.IADD R106, R106, 0x1, -R0 ;  /* 0x000000016a6a8824 */ /* 0x000fe200078e0a00 */
[----:B------:R-:W-:Y:S01]  /*2980*/  ISETP.GE.AND P0, PT, R31, RZ, PT ;  /* 0x000000ff1f00720c */ /* 0x000fe20003f06270 */
[C---:B------:R-:W-:Y:S01]  /*2990*/  IMAD R108, R0.reuse, R27, R108 ;  /* 0x0000001b006c7224 */ /* 0x040fe200078e026c */
[----:B------:R-:W-:Y:S01]  /*29a0*/  IABS R110, R26 ;  /* 0x0000001a006e7213 */ /* 0x000fe20000000000 */
[--C-:B------:R-:W-:Y:S01]  /*29b0*/  @!P5 IMAD.IADD R107, R107, 0x1, -R0.reuse ;  /* 0x000000016b6bd824 */ /* 0x100fe200078e0a00 */
[----:B------:R-:W-:Y:S01]  /*29c0*/  ISETP.GT.U32.AND P5, PT, R0, R106, PT ;  /* 0x0000006a0000720c */ /* 0x000fe20003fa4070 */
[----:B------:R-:W-:Y:S01]  /*29d0*/  IMAD.HI.U32 R23, R21, R109, RZ ;  /* 0x0000006d15177227 */ /* 0x000fe200078e00ff */
[----:B------:R-:W-:Y:S02]  /*29e0*/  LOP3.LUT R27, R22, 0xc8, RZ, 0xfc, !PT ;  /* 0x000000c8161b7812 */ /* 0x000fe400078efcff */
[----:B------:R-:W-:Y:S01]  /*29f0*/  IABS R112, R28 ;  /* 0x0000001c00707213 */ /* 0x000fe20000000000 */
[----:B------:R-:W-:Y:S01]  /*2a00*/  @!P6 IMAD.IADD R104, R104, 0x1, -R0 ;  /* 0x000000016868e824 */ /* 0x000fe200078e0a00 */
[C---:B------:R-:W-:Y:S01]  /*2a10*/  ISETP.GT.U32.AND P6, PT, R0.reuse, R108, PT ;  /* 0x0000006c0000720c */ /* 0x040fe20003fc4070 */
[----:B------:R-:W-:Y:S01]  /*2a20*/  IMAD.MOV R23, RZ, RZ, -R23 ;  /* 0x000000ffff177224 */ /* 0x000fe200078e0a17 */
[----:B------:R-:W-:Y:S01]  /*2a30*/  IABS R111, R27 ;  /* 0x0000001b006f7213 */ /* 0x000fe20000000000 */
[----:B------:R-:W-:Y:S01]  /*2a40*/  @!P4 IMAD.MOV R100, RZ, RZ, -R100 ;  /* 0x000000ffff64c224 */ /* 0x000fe200078e0a64 */
[C---:B------:R-:W-:Y:S01]  /*2a50*/  ISETP.GT.U32.AND P4, PT, R0.reuse, R105, PT ;  /* 0x000000690000720c */ /* 0x040fe20003f84070 */
[----:B------:R-:W-:-:S02]  /*2a60*/  IMAD R109, R0, R23, R109 ;  /* 0x00000017006d7224 */ /* 0x000fc400078e026d */
[----:B------:R-:W-:Y:S02]  /*2a70*/  @!P5 IMAD.IADD R106, R106, 0x1, -R0 ;  /* 0x000000016a6ad824 */ /* 0x000fe400078e0a00 */
[----:B------:R-:W-:Y:S01]  /*2a80*/  IMAD.HI.U32 R23, R21, R110, RZ ;  /* 0x0000006e15177227 */ /* 0x000fe200078e00ff */
[----:B------:R-:W-:-:S03]  /*2a90*/  ISETP.GT.U32.AND P5, PT, R0, R109, PT ;  /* 0x0000006d0000720c */ /* 0x000fc60003fa4070 */
[----:B------:R-:W-:Y:S01]  /*2aa0*/  @!P6 IMAD.IADD R108, R108, 0x1, -R0 ;  /* 0x000000016c6ce824 */ /* 0x000fe200078e0a00 */
[C---:B------:R-:W-:Y:S01]  /*2ab0*/  ISETP.GT.U32.AND P6, PT, R0.reuse, R107, PT ;  /* 0x0000006b0000720c */ /* 0x040fe20003fc4070 */
[----:B------:R-:W-:Y:S02]  /*2ac0*/  @!P2 IMAD.MOV R104, RZ, RZ, -R104 ;  /* 0x000000ffff68a224 */ /* 0x000fe400078e0a68 */
[----:B------:R-:W-:Y:S01]  /*2ad0*/  IMAD.MOV R23, RZ, RZ, -R23 ;  /* 0x000000ffff177224 */ /* 0x000fe200078e0a17 */
[----:B------:R-:W-:Y:S01]  /*2ae0*/  ISETP.GT.U32.AND P2, PT, R0, R108, PT ;  /* 0x0000006c0000720c */ /* 0x000fe20003f44070 */
[----:B------:R-:W-:Y:S01]  /*2af0*/  @!P1 IMAD.MOV R103, RZ, RZ, -R103 ;  /* 0x000000ffff679224 */ /* 0x000fe200078e0a67 */
[----:B------:R-:W-:Y:S01]  /*2b00*/  ISETP.GE.AND P1, PT, R29, RZ, PT ;  /* 0x000000ff1d00720c */ /* 0x000fe20003f26270 */
[----:B------:R-:W-:Y:S01]  /*2b10*/  @!P4 IMAD.IADD R105, R105, 0x1, -R0 ;  /* 0x000000016969c824 */ /* 0x000fe200078e0a00 */
[----:B------:R-:W-:Y:S01]  /*2b20*/  LOP3.LUT R29, R22, 0xd0, RZ, 0xfc, !PT ;  /* 0x000000d0161d7812 */ /* 0x000fe200078efcff */
[----:B------:R-:W-:Y:S01]  /*2b30*/  IMAD R110, R0, R23, R110 ;  /* 0x00000017006e7224 */ /* 0x000fe200078e026e */
[----:B------:R-:W-:Y:S01]  /*2b40*/  ISETP.GE.AND P4, PT, R30, RZ, PT ;  /* 0x000000ff1e00720c */ /* 0x000fe20003f86270 */
[----:B------:R-:W-:Y:S01]  /*2b50*/  @!P5 IMAD.IADD R109, R109, 0x1, -R0 ;  /* 0x000000016d6dd824 */ /* 0x000fe200078e0a00 */
[----:B------:R-:W-:Y:S01]  /*2b60*/  IABS R113, R29 ;  /* 0x0000001d00717213 */ /* 0x000fe20000000000 */
[----:B------:R-:W-:Y:S01]  /*2b70*/  IMAD.HI.U32 R23, R21, R111, RZ ;  /* 0x0000006f15177227 */ /* 0x000fe200078e00ff */
[----:B------:R-:W-:-:S02]  /*2b80*/  ISETP.GE.AND P5, PT, R26, RZ, PT ;  /* 0x000000ff1a00720c */ /* 0x000fc40003fa6270 */
[----:B------:R-:W-:Y:S01]  /*2b90*/  LOP3.LUT R30, R22, 0xe0, RZ, 0xfc, !PT ;  /* 0x000000e0161e7812 */ /* 0x000fe200078efcff */
[----:B------:R-:W-:Y:S01]  /*2ba0*/  @!P3 IMAD.MOV R105, RZ, RZ, -R105 ;  /* 0x000000ffff69b224 */ /* 0x000fe200078e0a69 */
[C---:B------:R-:W-:Y:S01]  /*2bb0*/  ISETP.GT.U32.AND P3, PT, R0.reuse, R109, PT ;  /* 0x0000006d0000720c */ /* 0x040fe20003f64070 */
[----:B------:R-:W-:Y:S02]  /*2bc0*/  IMAD.MOV R24, RZ, RZ, -R23 ;  /* 0x000000ffff187224 */ /* 0x000fe400078e0a17 */
[--C-:B------:R-:W-:Y:S01]  /*2bd0*/  @!P6 IMAD.IADD R107, R107, 0x1, -R0.reuse ;  /* 0x000000016b6be824 */ /* 0x100fe200078e0a00 */
[----:B------:R-:W-:Y:S01]  /*2be0*/  ISETP.GT.U32.AND P6, PT, R0, R110, PT ;  /* 0x0000006e0000720c */ /* 0x000fe20003fc4070 */
[----:B------:R-:W-:Y:S01]  /*2bf0*/  @!P2 IMAD.IADD R108, R108, 0x1, -R0 ;  /* 0x000000016c6ca824 */ /* 0x000fe200078e0a00 */
[----:B------:R-:W-:Y:S01]  /*2c00*/  ISETP.GE.AND P2, PT, R34, RZ, PT ;  /* 0x000000ff2200720c */ /* 0x000fe20003f46270 */
[----:B------:R-:W-:Y:S01]  /*2c10*/  IMAD R111, R0, R24, R111 ;  /* 0x00000018006f7224 */ /* 0x000fe200078e026f */
[----:B------:R-:W-:Y:S01]  /*2c20*/  LOP3.LUT R34, R22, 0xf0, RZ, 0xfc, !PT ;  /* 0x000000f016227812 */ /* 0x000fe200078efcff */
[----:B------:R-:W-:-:S03]  /*2c30*/  IMAD.HI.U32 R24, R21, R113, RZ ;  /* 0x0000007115187227 */ /* 0x000fc600078e00ff */
[----:B------:R-:W-:Y:S01]  /*2c40*/  IABS R53, R34 ;  /* 0x0000002200357213 */ /* 0x000fe20000000000 */
[----:B------:R-:W-:Y:S02]  /*2c50*/  IMAD.MOV R24, RZ, RZ, -R24 ;  /* 0x000000ffff187224 */ /* 0x000fe400078e0a18 */
[----:B------:R-:W-:Y:S01]  /*2c60*/  @!P1 IMAD.MOV R106, RZ, RZ, -R106 ;  /* 0x000000ffff6a9224 */ /* 0x000fe200078e0a6a */
[C---:B------:R-:W-:Y:S01]  /*2c70*/  ISETP.GT.U32.AND P1, PT, R0.reuse, R111, PT ;  /* 0x0000006f0000720c */ /* 0x040fe20003f24070 */
[--C-:B------:R-:W-:Y:S01]  /*2c80*/  @!P3 IMAD.IADD R109, R109, 0x1, -R0.reuse ;  /* 0x000000016d6db824 */ /* 0x100fe200078e0a00 */
[----:B------:R-:W-:Y:S01]  /*2c90*/  ISETP.GE.AND P3, PT, R29, RZ, PT ;  /* 0x000000ff1d00720c */ /* 0x000fe20003f66270 */
[----:B------:R-:W-:Y:S01]  /*2ca0*/  IMAD R113, R0, R24, R113 ;  /* 0x0000001800717224 */ /* 0x000fe200078e0271 */
[----:B------:R-:W-:Y:S01]  /*2cb0*/  IABS R29, R30 ;  /* 0x0000001e001d7213 */ /* 0x000fe20000000000 */
[----:B------:R-:W-:Y:S01]  /*2cc0*/  @!P6 IMAD.IADD R110, R110, 0x1, -R0 ;  /* 0x000000016e6ee824 */ /* 0x000fe200078e0a00 */
[----:B------:R-:W-:Y:S01]  /*2cd0*/  LOP3.LUT R24, R22, 0xd8, RZ, 0xfc, !PT ;  /* 0x000000d816187812 */ /* 0x000fe200078efcff */
[----:B------:R-:W-:Y:S01]  /*2ce0*/  @!P2 IMAD.MOV R109, RZ, RZ, -R109 ;  /* 0x000000ffff6da224 */ /* 0x000fe200078e0a6d */
[C---:B------:R-:W-:Y:S01]  /*2cf0*/  ISETP.GT.U32.AND P2, PT, R0.reuse, R113, PT ;  /* 0x000000710000720c */ /* 0x040fe20003f44070 */
[----:B------:R-:W-:Y:S01]  /*2d00*/  @!P0 IMAD.MOV R108, RZ, RZ, -R108 ;  /* 0x000000ffff6c8224 */ /* 0x000fe200078e0a6c */
[----:B------:R-:W-:Y:S01]  /*2d10*/  ISETP.GT.U32.AND P6, PT, R0, R110, PT ;  /* 0x0000006e0000720c */ /* 0x000fe20003fc4070 */
[----:B------:R-:W-:Y:S01]  /*2d20*/  IMAD.HI.U32 R23, R21, R112, RZ ;  /* 0x0000007015177227 */ /* 0x000fe200078e00ff */
[----:B------:R-:W-:-:S02]  /*2d30*/  ISETP.GE.AND P0, PT, R28, RZ, PT ;  /* 0x000000ff1c00720c */ /* 0x000fc40003f06270 */
[----:B------:R-:W-:Y:S01]  /*2d40*/  LOP3.LUT R28, R22, 0xd4, RZ, 0xfc, !PT ;  /* 0x000000d4161c7812 */ /* 0x000fe200078efcff */
[----:B------:R-:W-:Y:S02]  /*2d50*/  @!P1 IMAD.IADD R111, R111, 0x1, -R0 ;  /* 0x000000016f6f9824 */ /* 0x000fe400078e0a00 */
[----:B------:R-:W-:Y:S01]  /*2d60*/  IMAD.MOV R23, RZ, RZ, -R23 ;  /* 0x000000ffff177224 */ /* 0x000fe200078e0a17 */
[----:B------:R-:W-:Y:S01]  /*2d70*/  IABS R26, R28 ;  /* 0x0000001c001a7213 */ /* 0x000fe20000000000 */
[----:B------:R-:W-:Y:S01]  /*2d80*/  @!P4 IMAD.MOV R107, RZ, RZ, -R107 ;  /* 0x000000ffff6bc224 */ /* 0x000fe200078e0a6b */
[C---:B------:R-:W-:Y:S01]  /*2d90*/  ISETP.GT.U32.AND P1, PT, R0.reuse, R111, PT ;  /* 0x0000006f0000720c */ /* 0x040fe20003f24070 */
[----:B------:R-:W-:Y:S01]  /*2da0*/  IMAD R112, R0, R23, R112 ;  /* 0x0000001700707224 */ /* 0x000fe200078e0270 */
[----:B------:R-:W-:Y:S01]  /*2db0*/  ISETP.GE.AND P4, PT, R27, RZ, PT ;  /* 0x000000ff1b00720c */ /* 0x000fe20003f86270 */
[----:B------:R-:W-:Y:S01]  /*2dc0*/  @!P2 IMAD.IADD R113, R113, 0x1, -R0 ;  /* 0x000000017171a824 */ /* 0x000fe200078e0a00 */
[----:B------:R-:W-:Y:S01]  /*2dd0*/  IABS R27, R24 ;  /* 0x00000018001b7213 */ /* 0x000fe20000000000 */
[----:B------:R-:W-:-:S03]  /*2de0*/  IMAD.HI.U32 R23, R21, R26, RZ ;  /* 0x0000001a15177227 */ /* 0x000fc600078e00ff */
[----:B------:R-:W-:Y:S01]  /*2df0*/  ISETP.GT.U32.AND P2, PT, R0, R113, PT ;  /* 0x000000710000720c */ /* 0x000fe20003f44070 */
[--C-:B------:R-:W-:Y:S01]  /*2e00*/  @!P6 IMAD.IADD R110, R110, 0x1, -R0.reuse ;  /* 0x000000016e6ee824 */ /* 0x100fe200078e0a00 */
[----:B------:R-:W-:Y:S01]  /*2e10*/  ISETP.GT.U32.AND P6, PT, R0, R112, PT ;  /* 0x000000700000720c */ /* 0x000fe20003fc4070 */
[----:B------:R-:W-:Y:S02]  /*2e20*/  IMAD.MOV R23, RZ, RZ, -R23 ;  /* 0x000000ffff177224 */ /* 0x000fe400078e0a17 */
[----:B------:R-:W-:Y:S01]  /*2e30*/  @!P1 IMAD.IADD R111, R111, 0x1, -R0 ;  /* 0x000000016f6f9824 */ /* 0x000fe200078e0a00 */
[----:B------:R-:W-:Y:S01]  /*2e40*/  ISETP.GE.AND P1, PT, R24, RZ, PT ;  /* 0x000000ff1800720c */ /* 0x000fe20003f26270 */
[----:B------:R-:W-:Y:S02]  /*2e50*/  IMAD R23, R0, R23, R26 ;  /* 0x0000001700177224 */ /* 0x000fe400078e021a */
[----:B------:R-:W-:-:S04]  /*2e60*/  IMAD.HI.U32 R26, R21, R29, RZ ;  /* 0x0000001d151a7227 */ /* 0x000fc800078e00ff */
[----:B------:R-:W-:Y:S02]  /*2e70*/  IMAD.MOV R26, RZ, RZ, -R26 ;  /* 0x000000ffff1a7224 */ /* 0x000fe400078e0a1a */
[----:B------:R-:W-:Y:S01]  /*2e80*/  @!P4 IMAD.MOV R111, RZ, RZ, -R111 ;  /* 0x000000ffff6fc224 */ /* 0x000fe200078e0a6f */
[----:B------:R-:W-:Y:S01]  /*2e90*/  ISETP.GT.U32.AND P4, PT, R0, R23, PT ;  /* 0x000000170000720c */ /* 0x000fe20003f84070 */
[--C-:B------:R-:W-:Y:S02]  /*2ea0*/  @!P6 IMAD.IADD R112, R112, 0x1, -R0.reuse ;  /* 0x000000017070e824 */ /* 0x100fe400078e0a00 */
[C---:B------:R-:W-:Y:S02]  /*2eb0*/  IMAD R29, R0.reuse, R26, R29 ;  /* 0x0000001a001d7224 */ /* 0x040fe400078e021d */
[----:B------:R-:W-:Y:S01]  /*2ec0*/  @!P2 IMAD.IADD R113, R113, 0x1, -R0 ;  /* 0x000000017171a824 */ /* 0x000fe200078e0a00 */
[----:B------:R-:W-:Y:S01]  /*2ed0*/  ISETP.GT.U32.AND P6, PT, R0, R112, PT ;  /* 0x000000700000720c */ /* 0x000fe20003fc4070 */
[----:B------:R-:W-:-:S04]  /*2ee0*/  IMAD.HI.U32 R24, R21, R27, RZ ;  /* 0x0000001b15187227 */ /* 0x000fc800078e00ff */
[----:B------:R-:W-:Y:S01]  /*2ef0*/  @!P3 IMAD.MOV R113, RZ, RZ, -R113 ;  /* 0x000000ffff71b224 */ /* 0x000fe200078e0a71 */
[C---:B------:R-:W-:Y:S01]  /*2f00*/  ISETP.GT.U32.AND P3, PT, R0.reuse, R29, PT ;  /* 0x0000001d0000720c */ /* 0x040fe20003f64070 */
[----:B------:R-:W-:Y:S02]  /*2f10*/  IMAD.MOV R24, RZ, RZ, -R24 ;  /* 0x000000ffff187224 */ /* 0x000fe400078e0a18 */
[--C-:B------:R-:W-:Y:S02]  /*2f20*/  @!P4 IMAD.IADD R23, R23, 0x1, -R0.reuse ;  /* 0x000000011717c824 */ /* 0x100fe400078e0a00 */
[----:B------:R-:W-:Y:S01]  /*2f30*/  IMAD R27, R0, R24, R27 ;  /* 0x00000018001b7224 */ /* 0x000fe200078e021b */
[----:B------:R-:W-:Y:S01]  /*2f40*/  LOP3.LUT R24, R22, 0xe4, RZ, 0xfc, !PT ;  /* 0x000000e416187812 */ /* 0x000fe200078efcff */
[----:B------:R-:W-:Y:S01]  /*2f50*/  @!P6 IMAD.IADD R112, R112, 0x1, -R0 ;  /* 0x000000017070e824 */ /* 0x000fe200078e0a00 */
[C---:B------:R-:W-:Y:S01]  /*2f60*/  ISETP.GT.U32.AND P4, PT, R0.reuse, R23, PT ;  /* 0x000000170000720c */ /* 0x040fe20003f84070 */
[----:B------:R-:W-:Y:S01]  /*2f70*/  @!P5 IMAD.MOV R110, RZ, RZ, -R110 ;  /* 0x000000ffff6ed224 */ /* 0x000fe200078e0a6e */
[----:B------:R-:W-:Y:S01]  /*2f80*/  ISETP.GT.U32.AND P2, PT, R0, R27, PT ;  /* 0x0000001b0000720c */ /* 0x000fe20003f44070 */
[----:B------:R-:W-:Y:S01]  /*2f90*/  @!P0 IMAD.MOV R112, RZ, RZ, -R112 ;  /* 0x000000ffff708224 */ /* 0x000fe200078e0a70 */
[----:B------:R-:W-:Y:S01]  /*2fa0*/  IABS R31, R24 ;  /* 0x00000018001f7213 */ /* 0x000fe20000000000 */
[----:B------:R-:W-:Y:S01]  /*2fb0*/  @!P3 IMAD.IADD R29, R29, 0x1, -R0 ;  /* 0x000000011d1db824 */ /* 0x000fe200078e0a00 */
[----:B------:R-:W-:-:S02]  /*2fc0*/  ISETP.GE.AND P5, PT, R28, RZ, PT ;  /* 0x000000ff1c00720c */ /* 0x000fc40003fa6270 */
[----:B------:R-:W-:Y:S02]  /*2fd0*/  LOP3.LUT R28, R22, 0xe8, RZ, 0xfc, !PT ;  /* 0x000000e8161c7812 */ /* 0x000fe400078efcff */
[----:B------:R-:W-:Y:S02]  /*2fe0*/  ISETP.GE.AND P6, PT, R30, RZ, PT ;  /* 0x000000ff1e00720c */ /* 0x000fe40003fc6270 */
[----:B------:R-:W-:Y:S01]  /*2ff0*/  ISETP.GE.AND P0, PT, R24, RZ, PT ;  /* 0x000000ff1800720c */ /* 0x000fe20003f06270 */
[----:B------:R-:W-:Y:S01]  /*3000*/  IMAD.HI.U32 R24, R21, R31, RZ ;  /* 0x0000001f15187227 */ /* 0x000fe200078e00ff */
[----:B------:R-:W-:Y:S02]  /*3010*/  LOP3.LUT R30, R22, 0xec, RZ, 0xfc, !PT ;  /* 0x000000ec161e7812 */ /* 0x000fe400078efcff */
[C---:B------:R-:W-:Y:S01]  /*3020*/  ISETP.GT.U32.AND P3, PT, R0.reuse, R29, PT ;  /* 0x0000001d0000720c */ /* 0x040fe20003f64070 */
[----:B------:R-:W-:Y:S01]  /*3030*/  @!P2 IMAD.IADD R27, R27, 0x1, -R0 ;  /* 0x000000011b1ba824 */ /* 0x000fe200078e0a00 */
[----:B------:R-:W-:Y:S01]  /*3040*/  IABS R49, R28 ;  /* 0x0000001c00317213 */ /* 0x000fe20000000000 */
[----:B------:R-:W-:Y:S01]  /*3050*/  IMAD.MOV R24, RZ, RZ, -R24 ;  /* 0x000000ffff187224 */ /* 0x000fe200078e0a18 */
[----:B------:R-:W-:Y:S01]  /*3060*/  IABS R51, R30 ;  /* 0x0000001e00337213 */ /* 0x000fe20000000000 */
[----:B------:R-:W-:Y:S01]  /*3070*/  @!P4 IMAD.IADD R23, R23, 0x1, -R0 ;  /* 0x000000011717c824 */ /* 0x000fe200078e0a00 */
[----:B------:R-:W-:Y:S01]  /*3080*/  ISETP.GT.U32.AND P2, PT, R0, R27, PT ;  /* 0x0000001b0000720c */ /* 0x000fe20003f44070 */
[----:B------:R-:W-:Y:S01]  /*3090*/  IMAD.HI.U32 R26, R21, R49, RZ ;  /* 0x00000031151a7227 */ /* 0x000fe200078e00ff */
[----:B------:R-:W-:-:S03]  /*30a0*/  ISETP.GE.AND P4, PT, R28, RZ, PT ;  /* 0x000000ff1c00720c */ /* 0x000fc60003f86270 */
[----:B------:R-:W-:Y:S02]  /*30b0*/  IMAD R31, R0, R24, R31 ;  /* 0x00000018001f7224 */ /* 0x000fe400078e021f */
[----:B------:R-:W-:-:S04]  /*30c0*/  IMAD.HI.U32 R24, R21, R51, RZ ;  /* 0x0000003315187227 */ /* 0x000fc800078e00ff */
[----:B------:R-:W-:Y:S02]  /*30d0*/  IMAD.MOV R26, RZ, RZ, -R26 ;  /* 0x000000ffff1a7224 */ /* 0x000fe400078e0a1a */
[----:B------:R-:W-:Y:S02]  /*30e0*/  IMAD.MOV.U32 R41, RZ, RZ, R23 ;  /* 0x000000ffff297224 */ /* 0x000fe400078e0017 */
[----:B------:R-:W-:Y:S02]  /*30f0*/  IMAD.MOV R24, RZ, RZ, -R24 ;  /* 0x000000ffff187224 */ /* 0x000fe400078e0a18 */
[----:B------:R-:W-:Y:S01]  /*3100*/  @!P3 IMAD.IADD R29, R29, 0x1, -R0 ;  /* 0x000000011d1db824 */ /* 0x000fe200078e0a00 */
[----:B------:R-:W-:Y:S01]  /*3110*/  ISETP.GE.AND P3, PT, R22, RZ, PT ;  /* 0x000000ff1600720c */ /* 0x000fe20003f66270 */
[----:B------:R-:W-:Y:S02]  /*3120*/  IMAD R49, R0, R26, R49 ;  /* 0x0000001a00317224 */ /* 0x000fe400078e0231 */
[----:B------:R-:W-:Y:S01]  /*3130*/  @!P5 IMAD.MOV R41, RZ, RZ, -R41 ;  /* 0x000000ffff29d224 */ /* 0x000fe200078e0a29 */
[----:B------:R-:W-:Y:S01]  /*3140*/  ISETP.GE.AND P5, PT, R30, RZ, PT ;  /* 0x000000ff1e00720c */ /* 0x000fe20003fa6270 */
[----:B------:R-:W-:Y:S01]  /*3150*/  IMAD.HI.U32 R26, R21, R53, RZ ;  /* 0x00000035151a7227 */ /* 0x000fe200078e00ff */
[----:B------:R-:W-:-:S03]  /*3160*/  LOP3.LUT R30, R22, 0xf8, RZ, 0xfc, !PT ;  /* 0x000000f8161e7812 */ /* 0x000fc600078efcff */
[----:B------:R-:W-:Y:S01]  /*3170*/  IMAD R51, R0, R24, R51 ;  /* 0x0000001800337224 */ /* 0x000fe200078e0233 */
[----:B------:R-:W-:Y:S01]  /*3180*/  IABS R24, R22 ;  /* 0x0000001600187213 */ /* 0x000fe20000000000 */
[----:B------:R-:W-:Y:S01]  /*3190*/  IMAD.MOV.U32 R45, RZ, RZ, R29 ;  /* 0x000000ffff2d7224 */ /* 0x000fe200078e001d */
[----:B------:R-:W-:Y:S01]  /*31a0*/  IABS R59, R30 ;  /* 0x0000001e003b7213 */ /* 0x000fe20000000000 */
[----:B------:R-:W-:Y:S02]  /*31b0*/  IMAD.MOV R26, RZ, RZ, -R26 ;  /* 0x000000ffff1a7224 */ /* 0x000fe400078e0a1a */
[----:B------:R-:W-:-:S04]  /*31c0*/  IMAD.HI.U32 R23, R21, R55, RZ ;  /* 0x0000003715177227 */ /* 0x000fc800078e00ff */
[----:B------:R-:W-:Y:S01]  /*31d0*/  @!P6 IMAD.MOV R45, RZ, RZ, -R45 ;  /* 0x000000ffff2de224 */ /* 0x000fe200078e0a2d */
[C---:B------:R-:W-:Y:S01]  /*31e0*/  ISETP.GT.U32.AND P6, PT, R0.reuse, R51, PT ;  /* 0x000000330000720c */ /* 0x040fe20003fc4070 */
[----:B------:R-:W-:Y:S01]  /*31f0*/  @!P2 IMAD.IADD R27, R27, 0x1, -R0 ;  /* 0x000000011b1ba824 */ /* 0x000fe200078e0a00 */
[----:B------:R-:W-:Y:S01]  /*3200*/  ISETP.GT.U32.AND P2, PT, R0, R31, PT ;  /* 0x0000001f0000720c */ /* 0x000fe20003f44070 */
[----:B------:R-:W-:-:S04]  /*3210*/  IMAD.HI.U32 R22, R21, R24, RZ ;  /* 0x0000001815167227 */ /* 0x000fc800078e00ff */
[----:B------:R-:W-:Y:S02]  /*3220*/  IMAD R53, R0, R26, R53 ;  /* 0x0000001a00357224 */ /* 0x000fe400078e0235 */
[----:B------:R-:W-:Y:S02]  /*3230*/  IMAD.MOV R26, RZ, RZ, -R23 ;  /* 0x000000ffff1a7224 */ /* 0x000fe400078e0a17 */
[----:B------:R-:W-:Y:S02]  /*3240*/  IMAD.MOV.U32 R115, RZ, RZ, R27 ;  /* 0x000000ffff737224 */ /* 0x000fe400078e001b */
[----:B------:R-:W-:-:S04]  /*3250*/  IMAD.HI.U32 R23, R21, R59, RZ ;  /* 0x0000003b15177227 */ /* 0x000fc800078e00ff */
[----:B------:R-:W-:Y:S02]  /*3260*/  IMAD.MOV R27, RZ, RZ, -R22 ;  /* 0x000000ffff1b7224 */ /* 0x000fe400078e0a16 */
[C---:B------:R-:W-:Y:S02]  /*3270*/  IMAD R55, R0.reuse, R26, R55 ;  /* 0x0000001a00377224 */ /* 0x040fe400078e0237 */
[----:B------:R-:W-:Y:S02]  /*3280*/  IMAD.MOV R26, RZ, RZ, -R23 ;  /* 0x000000ffff1a7224 */ /* 0x000fe400078e0a17 */
[----:B------:R-:W-:Y:S01]  /*3290*/  @!P1 IMAD.MOV R115, RZ, RZ, -R115 ;  /* 0x000000ffff739224 */ /* 0x000fe200078e0a73 */
[C---:B------:R-:W-:Y:S01]  /*32a0*/  ISETP.GT.U32.AND P1, PT, R0.reuse, R49, PT ;  /* 0x000000310000720c */ /* 0x040fe20003f24070 */
[----:B------:R-:W-:Y:S02]  /*32b0*/  IMAD R23, R0, R27, R24 ;  /* 0x0000001b00177224 */ /* 0x000fe400078e0218 */
[----:B------:R-:W-:-:S02]  /*32c0*/  @!P6 IMAD.IADD R51, R51, 0x1, -R0 ;  /* 0x000000013333e824 */ /* 0x000fc400078e0a00 */
[----:B------:R-:W-:Y:S01]  /*32d0*/  VIADD R22, R2, UR7 ;  /* 0x0000000702167c36 */ /* 0x000fe20008000000 */
[----:B------:R-:W-:Y:S01]  /*32e0*/  ISETP.GT.U32.AND P6, PT, R0, R23, PT ;  /* 0x000000170000720c */ /* 0x000fe20003fc4070 */
[--C-:B------:R-:W-:Y:S02]  /*32f0*/  @!P2 IMAD.IADD R31, R31, 0x1, -R0.reuse ;  /* 0x000000011f1fa824 */ /* 0x100fe400078e0a00 */
[C---:B------:R-:W-:Y:S02]  /*3300*/  VIADD R36, R22.reuse, 0x1c ;  /* 0x0000001c16247836 */ /* 0x040fe40000000000 */
[----:B------:R-:W-:Y:S01]  /*3310*/  VIADD R38, R22, 0x3c ;  /* 0x0000003c16267836 */ /* 0x000fe20000000000 */
[----:B------:R-:W-:Y:S01]  /*3320*/  ISETP.GT.U32.AND P2, PT, R0, R31, PT ;  /* 0x0000001f0000720c */ /* 0x000fe20003f44070 */
[--C-:B------:R-:W-:Y:S01]  /*3330*/  @!P1 IMAD.IADD R49, R49, 0x1, -R0.reuse ;  /* 0x0000000131319824 */ /* 0x100fe200078e0a00 */
[----:B------:R-:W-:Y:S01]  /*3340*/  IABS R27, R36 ;  /* 0x00000024001b7213 */ /* 0x000fe20000000000 */
[----:B------:R-:W-:Y:S01]  /*3350*/  VIADD R40, R22, 0x5c ;  /* 0x0000005c16287836 */ /* 0x000fe20000000000 */
[----:B------:R-:W-:Y:S01]  /*3360*/  IABS R29, R38 ;  /* 0x00000026001d7213 */ /* 0x000fe20000000000 */
[C---:B------:R-:W-:Y:S01]  /*3370*/  IMAD R59, R0.reuse, R26, R59 ;  /* 0x0000001a003b7224 */ /* 0x040fe200078e023b */
[----:B------:R-:W-:Y:S01]  /*3380*/  ISETP.GT.U32.AND P1, PT, R0, R49, PT ;  /* 0x000000310000720c */ /* 0x000fe20003f24070 */
[----:B------:R-:W-:-:S02]  /*3390*/  @!P6 IMAD.IADD R23, R23, 0x1, -R0 ;  /* 0x000000011717e824 */ /* 0x000fc400078e0a00 */
[----:B------:R-:W-:-:S03]  /*33a0*/  IMAD.HI.U32 R24, R21, R27, RZ ;  /* 0x0000001b15187227 */ /* 0x000fc600078e00ff */
[C---:B------:R-:W-:Y:S01]  /*33b0*/  ISETP.GT.U32.AND P6, PT, R0.reuse, R23, PT ;  /* 0x000000170000720c */ /* 0x040fe20003fc4070 */
[----:B------:R-:W-:Y:S02]  /*33c0*/  IMAD.MOV R28, RZ, RZ, -R24 ;  /* 0x000000ffff1c7224 */ /* 0x000fe400078e0a18 */
[--C-:B------:R-:W-:Y:S01]  /*33d0*/  @!P2 IMAD.IADD R31, R31, 0x1, -R0.reuse ;  /* 0x000000011f1fa824 */ /* 0x100fe200078e0a00 */
[C---:B------:R-:W-:Y:S01]  /*33e0*/  ISETP.GT.U32.AND P2, PT, R0.reuse, R53, PT ;  /* 0x000000350000720c */ /* 0x040fe20003f44070 */
[C---:B------:R-:W-:Y:S02]  /*33f0*/  IMAD R27, R0.reuse, R28, R27 ;  /* 0x0000001c001b7224 */ /* 0x040fe400078e021b */
[----:B------:R-:W-:Y:S01]  /*3400*/  @!P1 IMAD.IADD R49, R49, 0x1, -R0 ;  /* 0x0000000131319824 */ /* 0x000fe200078e0a00 */
[----:B------:R-:W-:Y:S01]  /*3410*/  ISETP.GT.U32.AND P1, PT, R0, R55, PT ;  /* 0x000000370000720c */ /* 0x000fe20003f24070 */
[----:B------:R-:W-:-:S04]  /*3420*/  IMAD.HI.U32 R24, R21, R29, RZ ;  /* 0x0000001d15187227 */ /* 0x000fc800078e00ff */
[----:B------:R-:W-:Y:S01]  /*3430*/  @!P6 IMAD.IADD R23, R23, 0x1, -R0 ;  /* 0x000000011717e824 */ /* 0x000fe200078e0a00 */
[C---:B------:R-:W-:Y:S01]  /*3440*/  ISETP.GT.U32.AND P6, PT, R0.reuse, R27, PT ;  /* 0x0000001b0000720c */ /* 0x040fe20003fc4070 */
[----:B------:R-:W-:Y:S01]  /*3450*/  IMAD.MOV.U32 R47, RZ, RZ, R31 ;  /* 0x000000ffff2f7224 */ /* 0x000fe200078e001f */
[----:B------:R-:W-:Y:S01]  /*3460*/  IABS R31, R40 ;  /* 0x00000028001f7213 */ /* 0x000fe20000000000 */
[----:B------:R-:W-:Y:S02]  /*3470*/  IMAD.MOV R24, RZ, RZ, -R24 ;  /* 0x000000ffff187224 */ /* 0x000fe400078e0a18 */
[----:B------:R-:W-:Y:S01]  /*3480*/  @!P0 IMAD.MOV R47, RZ, RZ, -R47 ;  /* 0x000000ffff2f8224 */ /* 0x000fe200078e0a2f */
[C---:B------:R-:W-:Y:S01]  /*3490*/  ISETP.GT.U32.AND P0, PT, R0.reuse, R51, PT ;  /* 0x000000330000720c */ /* 0x040fe20003f04070 */
[----:B------:R-:W-:Y:S02]  /*34a0*/  @!P1 IMAD.IADD R55, R55, 0x1, -R0 ;  /* 0x0000000137379824 */ /* 0x000fe400078e0a00 */
[----:B------:R-:W-:-:S02]  /*34b0*/  IMAD R29, R0, R24, R29 ;  /* 0x00000018001d7224 */ /* 0x000fc400078e021d */
[--C-:B------:R-:W-:Y:S01]  /*34c0*/  @!P2 IMAD.IADD R53, R53, 0x1, -R0.reuse ;  /* 0x000000013535a824 */ /* 0x100fe200078e0a00 */
[C---:B------:R-:W-:Y:S01]  /*34d0*/  ISETP.GT.U32.AND P1, PT, R0.reuse, R55, PT ;  /* 0x000000370000720c */ /* 0x040fe20003f24070 */
[----:B------:R-:W-:Y:S01]  /*34e0*/  @!P6 IMAD.IADD R27, R27, 0x1, -R0 ;  /* 0x000000011b1be824 */ /* 0x000fe200078e0a00 */
[C---:B------:R-:W-:Y:S01]  /*34f0*/  ISETP.GT.U32.AND P6, PT, R0.reuse, R29, PT ;  /* 0x0000001d0000720c */ /* 0x040fe20003fc4070 */
[----:B------:R-:W-:Y:S01]  /*3500*/  IMAD.HI.U32 R26, R21, R31, RZ ;  /* 0x0000001f151a7227 */ /* 0x000fe200078e00ff */
[----:B------:R-:W-:-:S03]  /*3510*/  ISETP.GT.U32.AND P2, PT, R0, R53, PT ;  /* 0x000000350000720c */ /* 0x000fc60003f44070 */
[----:B------:R-:W-:Y:S02]  /*3520*/  IMAD.MOV R26, RZ, RZ, -R26 ;  /* 0x000000ffff1a7224 */ /* 0x000fe400078e0a1a */
[----:B------:R-:W-:Y:S02]  /*3530*/  VIADD R44, R22, 0x9c ;  /* 0x0000009c162c7836 */ /* 0x000fe40000000000 */
[--C-:B------:R-:W-:Y:S01]  /*3540*/  @!P0 IMAD.IADD R51, R51, 0x1, -R0.reuse ;  /* 0x0000000133338824 */ /* 0x100fe200078e0a00 */
[C---:B------:R-:W-:Y:S01]  /*3550*/  ISETP.GT.U32.AND P0, PT, R0.reuse, R59, PT ;  /* 0x0000003b0000720c */ /* 0x040fe20003f04070 */
[----:B------:R-:W-:Y:S01]  /*3560*/  IMAD R31, R0, R26, R31 ;  /* 0x0000001a001f7224 */ /* 0x000fe200078e021f */
[----:B------:R-:W-:Y:S01]  /*3570*/  IABS R37, R44 ;  /* 0x0000002c00257213 */ /* 0x000fe20000000000 */
[----:B------:R-:W-:Y:S02]  /*3580*/  VIADD R42, R22, 0x7c ;  /* 0x0000007c162a7836 */ /* 0x000fe40000000000 */
[--C-:B------:R-:W-:Y:S01]  /*3590*/  @!P1 IMAD.IADD R55, R55, 0x1, -R0.reuse ;  /* 0x0000000137379824 */ /* 0x100fe200078e0a00 */
[----:B------:R-:W-:Y:S01]  /*35a0*/  ISETP.GE.AND P1, PT, R35, RZ, PT ;  /* 0x000000ff2300720c */ /* 0x000fe20003f26270 */
[----:B------:R-:W-:Y:S01]  /*35b0*/  @!P6 IMAD.IADD R29, R29, 0x1, -R0 ;  /* 0x000000011d1de824 */ /* 0x000fe200078e0a00 */
[----:B------:R-:W-:Y:S01]  /*35c0*/  ISETP.GT.U32.AND P6, PT, R0, R31, PT ;  /* 0x0000001f0000720c */ /* 0x000fe20003fc4070 */
[----:B------:R-:W-:Y:S01]  /*35d0*/  IMAD.HI.U32 R26, R21, R37, RZ ;  /* 0x00000025151a7227 */ /* 0x000fe200078e00ff */
[----:B------:R-:W-:-:S03]  /*35e0*/  IABS R35, R42 ;  /* 0x0000002a00237213 */ /* 0x000fc60000000000 */
[----:B------:R-:W-:Y:S01]  /*35f0*/  @!P2 IMAD.IADD R53, R53, 0x1, -R0 ;  /* 0x000000013535a824 */ /* 0x000fe200078e0a00 */
[----:B------:R-:W-:Y:S01]  /*3600*/  ISETP.GE.AND P2, PT, R34, RZ, PT ;  /* 0x000000ff2200720c */ /* 0x000fe20003f46270 */
[C---:B------:R-:W-:Y:S02]  /*3610*/  VIADD R46, R22.reuse, 0xbc ;  /* 0x000000bc162e7836 */ /* 0x040fe40000000000 */
[----:B------:R-:W-:Y:S02]  /*3620*/  VIADD R48, R22, 0xdc ;  /* 0x000000dc16307836 */ /* 0x000fe40000000000 */
[----:B------:R-:W-:Y:S01]  /*3630*/  IMAD.HI.U32 R24, R21, R35, RZ ;  /* 0x0000002315187227 */ /* 0x000fe200078e00ff */
[----:B------:R-:W-:Y:S02]  /*3640*/  IABS R39, R46 ;  /* 0x0000002e00277213 */ /* 0x000fe40000000000 */
[----:B------:R-:W-:Y:S01]  /*3650*/  IABS R43, R48 ;  /* 0x00000030002b7213 */ /* 0x000fe20000000000 */
[----:B------:R-:W-:-:S02]  /*3660*/  IMAD.MOV R26, RZ, RZ, -R26 ;  /* 0x000000ffff1a7224 */ /* 0x000fc400078e0a1a */
[----:B------:R-:W-:Y:S02]  /*3670*/  VIADD R34, R22, 0xfc ;  /* 0x000000fc16227836 */ /* 0x000fe40000000000 */
[----:B------:R-:W-:Y:S01]  /*3680*/  @!P0 IMAD.IADD R59, R59, 0x1, -R0 ;  /* 0x000000013b3b8824 */ /* 0x000fe200078e0a00 */
[----:B------:R-:W-:Y:S01]  /*3690*/  ISETP.GE.AND P0, PT, R30, RZ, PT ;  /* 0x000000ff1e00720c */ /* 0x000fe20003f06270 */
[----:B------:R-:W-:Y:S01]  /*36a0*/  IMAD.MOV R24, RZ, RZ, -R24 ;  /* 0x000000ffff187224 */ /* 0x000fe200078e0a18 */
[----:B------:R-:W-:Y:S01]  /*36b0*/  IABS R22, R34 ;  /* 0x0000002200167213 */ /* 0x000fe20000000000 */
[C---:B------:R-:W-:Y:S02]  /*36c0*/  IMAD R37, R0.reuse, R26, R37 ;  /* 0x0000001a00257224 */ /* 0x040fe400078e0225 */
[----:B------:R-:W-:Y:S01]  /*36d0*/  @!P4 IMAD.MOV R49, RZ, RZ, -R49 ;  /* 0x000000ffff31c224 */ /* 0x000fe200078e0a31 */
[C---:B------:R-:W-:Y:S01]  /*36e0*/  ISETP.GT.U32.AND P4, PT, R0.reuse, R59, PT ;  /* 0x0000003b0000720c */ /* 0x040fe20003f84070 */
[----:B------:R-:W-:Y:S01]  /*36f0*/  @!P6 IMAD.IADD R31, R31, 0x1, -R0 ;  /* 0x000000011f1fe824 */ /* 0x000fe200078e0a00 */
[----:B------:R-:W-:Y:S01]  /*3700*/  ISETP.GT.U32.AND P6, PT, R0, R29, PT ;  /* 0x0000001d0000720c */ /* 0x000fe20003fc4070 */
[----:B------:R-:W-:-:S04]  /*3710*/  IMAD.HI.U32 R28, R21, R39, RZ ;  /* 0x00000027151c7227 */ /* 0x000fc800078e00ff */
[C---:B------:R-:W-:Y:S02]  /*3720*/  IMAD R35, R0.reuse, R24, R35 ;  /* 0x0000001800237224 */ /* 0x040fe400078e0223 */
[----:B------:R-:W-:Y:S01]  /*3730*/  @!P5 IMAD.MOV R51, RZ, RZ, -R51 ;  /* 0x000000ffff33d224 */ /* 0x000fe200078e0a33 */
[C---:B------:R-:W-:Y:S01]  /*3740*/  ISETP.GT.U32.AND P5, PT, R0.reuse, R27, PT ;  /* 0x0000001b0000720c */ /* 0x040fe20003fa4070 */
[----:B------:R-:W-:Y:S01]  /*3750*/  IMAD.MOV.U32 R57, RZ, RZ, R55 ;  /* 0x000000ffff397224 */ /* 0x000fe200078e0037 */
[----:B------:R-:W1:Y:S01]  /*3760*/  LDS R24, [UR11] ;  /* 0x0000000bff187984 */ /* 0x000e620008000800 */
[----:B------:R-:W-:Y:S01]  /*3770*/  @!P3 IMAD.MOV R23, RZ, RZ, -R23 ;  /* 0x000000ffff17b224 */ /* 0x000fe200078e0a17 */
[----:B------:R-:W-:Y:S01]  /*3780*/  ISETP.GT.U32.AND P3, PT, R0, R37, PT ;  /* 0x000000250000720c */ /* 0x000fe20003f64070 */
[C---:B------:R-:W-:Y:S01]  /*3790*/  IMAD.HI.U32 R30, R21.reuse, R43, RZ ;  /* 0x0000002b151e7227 */ /* 0x040fe200078e00ff */
[----:B------:R-:W2:Y:S03]  /*37a0*/  LDC.64 R54, c[0x0][0x3a8] ;  /* 0x0000ea00ff367b82 */ /* 0x000ea60000000a00 */
[----:B------:R-:W-:-:S04]  /*37b0*/  IMAD.HI.U32 R21, R21, R22, RZ ;  /* 0x0000001615157227 */ /* 0x000fc800078e00ff */
[----:B------:R-:W-:Y:S01]  /*37c0*/  @!P2 IMAD.MOV R53, RZ, RZ, -R53 ;  /* 0x000000ffff35a224 */ /* 0x000fe200078e0a35 */
[C---:B------:R-:W-:Y:S01]  /*37d0*/  ISETP.GT.U32.AND P2, PT, R0.reuse, R31, PT ;  /* 0x0000001f0000720c */ /* 0x040fe20003f44070 */
[----:B------:R-:W-:Y:S02]  /*37e0*/  IMAD.MOV R28, RZ, RZ, -R28 ;  /* 0x000000ffff1c7224 */ /* 0x000fe400078e0a1c */
[----:B------:R-:W-:Y:S01]  /*37f0*/  @!P1 IMAD.MOV R57, RZ, RZ, -R57 ;  /* 0x000000ffff399224 */ /* 0x000fe200078e0a39 */
[C---:B------:R-:W-:Y:S01]  /*3800*/  ISETP.GT.U32.AND P1, PT, R0.reuse, R35, PT ;  /* 0x000000230000720c */ /* 0x040fe20003f24070 */
[----:B------:R-:W-:Y:S02]  /*3810*/  IMAD.MOV R30, RZ, RZ, -R30 ;  /* 0x000000ffff1e7224 */ /* 0x000fe400078e0a1e */
[----:B------:R-:W-:Y:S02]  /*3820*/  IMAD.MOV R21, RZ, RZ, -R21 ;  /* 0x000000ffff157224 */ /* 0x000fe400078e0a15 */
[----:B------:R-:W-:-:S02]  /*3830*/  IMAD R39, R0, R28, R39 ;  /* 0x0000001c00277224 */ /* 0x000fc400078e0227 */
[C---:B------:R-:W-:Y:S02]  /*3840*/  IMAD R43, R0.reuse, R30, R43 ;  /* 0x0000001e002b7224 */ /* 0x040fe400078e022b */
[C---:B------:R-:W-:Y:S02]  /*3850*/  IMAD R21, R0.reuse, R21, R22 ;  /* 0x0000001500157224 */ /* 0x040fe400078e0216 */
[--C-:B------:R-:W-:Y:S01]  /*3860*/  @!P4 IMAD.IADD R59, R59, 0x1, -R0.reuse ;  /* 0x000000013b3bc824 */ /* 0x100fe200078e0a00 */
[C---:B------:R-:W-:Y:S01]  /*3870*/  ISETP.GT.U32.AND P4, PT, R0.reuse, R39, PT ;  /* 0x000000270000720c */ /* 0x040fe20003f84070 */
[--C-:B------:R-:W-:Y:S01]  /*3880*/  @!P5 IMAD.IADD R27, R27, 0x1, -R0.reuse ;  /* 0x000000011b1bd824 */ /* 0x100fe200078e0a00 */
[C---:B------:R-:W-:Y:S01]  /*3890*/  ISETP.GT.U32.AND P5, PT, R0.reuse, R43, PT ;  /* 0x0000002b0000720c */ /* 0x040fe20003fa4070 */
[--C-:B------:R-:W-:Y:S01]  /*38a0*/  @!P3 IMAD.IADD R37, R37, 0x1, -R0.reuse ;  /* 0x000000012525b824 */ /* 0x100fe200078e0a00 */
[----:B------:R-:W-:Y:S01]  /*38b0*/  ISETP.GT.U32.AND P3, PT, R0, R21, PT ;  /* 0x000000150000720c */ /* 0x000fe20003f64070 */
[--C-:B------:R-:W-:Y:S01]  /*38c0*/  @!P2 IMAD.IADD R31, R31, 0x1, -R0.reuse ;  /* 0x000000011f1fa824 */ /* 0x100fe200078e0a00 */
[----:B------:R-:W-:Y:S01]  /*38d0*/  ISETP.NE.U32.AND P2, PT, R9, RZ, PT ;  /* 0x000000ff0900720c */ /* 0x000fe20003f45070 */
[--C-:B------:R-:W-:Y:S01]  /*38e0*/  @!P6 IMAD.IADD R29, R29, 0x1, -R0.reuse ;  /* 0x000000011d1de824 */ /* 0x100fe200078e0a00 */
[----:B------:R-:W-:Y:S01]  /*38f0*/  ISETP.GE.AND P6, PT, R36, RZ, PT ;  /* 0x000000ff2400720c */ /* 0x000fe20003fc6270 */
[--C-:B------:R-:W-:Y:S01]  /*3900*/  @!P1 IMAD.IADD R35, R35, 0x1, -R0.reuse ;  /* 0x0000000123239824 */ /* 0x100fe200078e0a00 */
[----:B------:R-:W-:Y:S01]  /*3910*/  ISETP.GE.AND P1, PT, R38, RZ, PT ;  /* 0x000000ff2600720c */ /* 0x000fe20003f26270 */
[----:B------:R-:W-:Y:S01]  /*3920*/  IMAD.MOV.U32 R9, RZ, RZ, R59 ;  /* 0x000000ffff097224 */ /* 0x000fe200078e003b */
[----:B-1----:R-:W-:Y:S01]  /*3930*/  R2UR UR10, R24 ;  /* 0x00000000180a72ca */ /* 0x002fe200000e0000 */
[--C-:B------:R-:W-:Y:S01]  /*3940*/  @!P4 IMAD.IADD R39, R39, 0x1, -R0.reuse ;  /* 0x000000012727c824 */ /* 0x100fe200078e0a00 */
[----:B------:R-:W-:Y:S01]  /*3950*/  ISETP.GE.AND P4, PT, R40, RZ, PT ;  /* 0x000000ff2800720c */ /* 0x000fe20003f86270 */
[----:B------:R-:W-:Y:S01]  /*3960*/  @!P0 IMAD.MOV R9, RZ, RZ, -R9 ;  /* 0x000000ffff098224 */ /* 0x000fe200078e0a09 */
[C---:B------:R-:W-:Y:S01]  /*3970*/  ISETP.GT.U32.AND P0, PT, R0.reuse, R35, PT ;  /* 0x000000230000720c */ /* 0x040fe20003f04070 */
[--C-:B------:R-:W-:Y:S01]  /*3980*/  @!P5 IMAD.IADD R43, R43, 0x1, -R0.reuse ;  /* 0x000000012b2bd824 */ /* 0x100fe200078e0a00 */
[----:B------:R-:W-:Y:S01]  /*3990*/  ISETP.GT.U32.AND P5, PT, R0, R37, PT ;  /* 0x000000250000720c */ /* 0x000fe20003fa4070 */
[----:B------:R-:W-:-:S02]  /*39a0*/  @!P3 IMAD.IADD R21, R21, 0x1, -R0 ;  /* 0x000000011515b824 */ /* 0x000fc400078e0a00 */
[----:B------:R-:W-:Y:S01]  /*39b0*/  @!P6 IMAD.MOV R27, RZ, RZ, -R27 ;  /* 0x000000ffff1be224 */ /* 0x000fe200078e0a1b */
[C---:B------:R-:W-:Y:S01]  /*39c0*/  ISETP.GT.U32.AND P6, PT, R0.reuse, R39, PT ;  /* 0x000000270000720c */ /* 0x040fe20003fc4070 */
[----:B------:R-:W-:Y:S01]  /*39d0*/  @!P1 IMAD.MOV R29, RZ, RZ, -R29 ;  /* 0x000000ffff1d9224 */ /* 0x000fe200078e0a1d */
[----:B------:R-:W-:Y:S01]  /*39e0*/  ISETP.GT.U32.AND P1, PT, R0, R43, PT ;  /* 0x0000002b0000720c */ /* 0x000fe20003f24070 */
[----:B------:R-:W-:Y:S01]  /*39f0*/  VIADD R22, R10, 0xfffffff0 ;  /* 0xfffffff00a167836 */ /* 0x000fe20000000000 */
[----:B------:R-:W-:Y:S01]  /*3a00*/  BAR.SYNC.DEFER_BLOCKING 0x0 ;  /* 0x0000000000007b1d */ /* 0x000fe20000010000 */
[----:B------:R-:W-:Y:S01]  /*3a10*/  ISETP.GT.U32.AND P3, PT, R0, R21, PT ;  /* 0x000000150000720c */ /* 0x000fe20003f64070 */
[----:B------:R-:W-:Y:S01]  /*3a20*/  @!P4 IMAD.MOV R31, RZ, RZ, -R31 ;  /* 0x000000ffff1fc224 */ /* 0x000fe200078e0a1f */
[----:B------:R-:W-:Y:S01]  /*3a30*/  ISETP.GE.AND P4, PT, R42, RZ, PT ;  /* 0x000000ff2a00720c */ /* 0x000fe20003f86270 */
[--C-:B------:R-:W-:Y:S01]  /*3a40*/  @!P0 IMAD.IADD R35, R35, 0x1, -R0.reuse ;  /* 0x0000000123238824 */ /* 0x100fe200078e0a00 */
[----:B------:R-:W-:Y:S01]  /*3a50*/  ISETP.GE.AND P0, PT, R44, RZ, PT ;  /* 0x000000ff2c00720c */ /* 0x000fe20003f06270 */
[----:B------:R-:W-:Y:S01]  /*3a60*/  @!P5 IMAD.IADD R37, R37, 0x1, -R0 ;  /* 0x000000012525d824 */ /* 0x000fe200078e0a00 */
[----:B------:R-:W-:Y:S01]  /*3a70*/  ISETP.GE.AND P5, PT, R46, RZ, PT ;  /* 0x000000ff2e00720c */ /* 0x000fe20003fa6270 */
[----:B--2---:R-:W-:-:S02]  /*3a80*/  IMAD R7, R54, 0x1e, RZ ;  /* 0x0000001e36077824 */ /* 0x004fc400078e02ff */
[--C-:B------:R-:W-:Y:S01]  /*3a90*/  @!P6 IMAD.IADD R39, R39, 0x1, -R0.reuse ;  /* 0x000000012727e824 */ /* 0x100fe200078e0a00 */
[----:B------:R-:W-:Y:S01]  /*3aa0*/  ISETP.GE.AND P6, PT, R48, RZ, PT ;  /* 0x000000ff3000720c */ /* 0x000fe20003fc6270 */
[--C-:B------:R-:W-:Y:S01]  /*3ab0*/  @!P1 IMAD.IADD R43, R43, 0x1, -R0.reuse ;  /* 0x000000012b2b9824 */ /* 0x100fe200078e0a00 */
[----:B------:R-:W-:Y:S01]  /*3ac0*/  ISETP.GE.AND P1, PT, R34, RZ, PT ;  /* 0x000000ff2200720c */ /* 0x000fe20003f26270 */
[----:B------:R-:W-:Y:S01]  /*3ad0*/  @!P3 IMAD.IADD R21, R21, 0x1, -R0 ;  /* 0x000000011515b824 */ /* 0x000fe200078e0a00 */
[----:B------:R-:W-:Y:S01]  /*3ae0*/  ISETP.GE.U32.AND P3, PT, R22, 0x7fffffd1, PT ;  /* 0x7fffffd11600780c */ /* 0x000fe20003f66070 */
[----:B------:R-:W-:Y:S02]  /*3af0*/  VIADD R0, R10, 0xffffffe0 ;  /* 0xffffffe00a007836 */ /* 0x000fe40000000000 */
[----:B------:R-:W-:Y:S02]  /*3b00*/  @!P0 IMAD.MOV R37, RZ, RZ, -R37 ;  /* 0x000000ffff258224 */ /* 0x000fe400078e0a25 */
[----:B------:R-:W-:Y:S01]  /*3b10*/  @!P4 IMAD.MOV R35, RZ, RZ, -R35 ;  /* 0x000000ffff23c224 */ /* 0x000fe200078e0a23 */
[----:B------:R-:W-:Y:S01]  /*3b20*/  ISETP.GE.U32.AND P0, PT, R0, 0x7fffffc1, PT ;  /* 0x7fffffc10000780c */ /* 0x000fe20003f06070 */
[----:B------:R-:W-:Y:S01]  /*3b30*/  IMAD.MOV.U32 R129, RZ, RZ, R39 ;  /* 0x000000ffff817224 */ /* 0x000fe200078e0027 */
[----:B------:R-:W-:Y:S01]  /*3b40*/  ISETP.GE.U32.AND P4, PT, R11, 0x7fffffdf, PT ;  /* 0x7fffffdf0b00780c */ /* 0x000fe20003f86070 */
[----:B------:R-:W-:Y:S01]  /*3b50*/  IMAD.SHL.U32 R34, R32, 0x2, RZ ;  /* 0x0000000220227824 */ /* 0x000fe200078e00ff */
[----:B------:R-:W-:Y:S01]  /*3b60*/  SEL R11, RZ, 0x1, P0 ;  /* 0x00000001ff0b7807 */ /* 0x000fe20000000000 */
[----:B------:R-:W-:-:S02]  /*3b70*/  @!P5 IMAD.MOV R129, RZ, RZ, -R129 ;  /* 0x000000ffff81d224 */ /* 0x000fc400078e0a81 */
[----:B------:R-:W-:Y:S01]  /*3b80*/  @!P6 IMAD.MOV R43, RZ, RZ, -R43 ;  /* 0x000000ffff2be224 */ /* 0x000fe200078e0a2b */
[----:B----4-:R-:W-:Y:S01]  /*3b90*/  IADD3 R38, P5, PT, R34, UR16, RZ ;  /* 0x0000001022267c10 */ /* 0x010fe2000ffbe0ff */
[----:B------:R-:W-:Y:S01]  /*3ba0*/  IMAD.IADD R11, R11, 0x1, R14 ;  /* 0x000000010b0b7824 */ /* 0x000fe200078e020e */
[----:B------:R-:W-:Y:S01]  /*3bb0*/  ISETP.NE.AND P6, PT, R25, RZ, PT ;  /* 0x000000ff1900720c */ /* 0x000fe20003fc5270 */
[----:B------:R-:W-:Y:S01]  /*3bc0*/  VIADD R22, R10, 0xfffffffd ;  /* 0xfffffffd0a167836 */ /* 0x000fe20000000000 */
[----:B------:R-:W-:Y:S01]  /*3bd0*/  LEA.HI.X.SX32 R39, R32, UR17, 0x1, P5 ;  /* 0x0000001120277c11 */ /* 0x000fe2000a8f0eff */
[----:B------:R-:W-:Y:S01]  /*3be0*/  @!P1 IMAD.MOV R21, RZ, RZ, -R21 ;  /* 0x000000ffff159224 */ /* 0x000fe200078e0a15 */
[----:B------:R-:W-:Y:S02]  /*3bf0*/  LOP3.LUT R11, R11, 0x3, RZ, 0xc0, !PT ;  /* 0x000000030b0b7812 */ /* 0x000fe400078ec0ff */
[----:B------:R-:W-:Y:S02]  /*3c00*/  SEL R59, R130, R23, !P6 ;  /* 0x00000017823b7207 */ /* 0x000fe40007000000 */
[----:B------:R-:W-:Y:S01]  /*3c10*/  IADD3 R3, PT, PT, R11, R4, R3 ;  /* 0x000000040b037210 */ /* 0x000fe20007ffe003 */
[----:B------:R-:W-:Y:S01]  /*3c20*/  IMAD.SHL.U32 R4, R8, 0x100, RZ ;  /* 0x0000010008047824 */ /* 0x000fe200078e00ff */
[----:B------:R-:W-:Y:S01]  /*3c30*/  SEL R62, R130, R62, !P6 ;  /* 0x0000003e823e7207 */ /* 0x000fe20007000000 */
[----:B------:R-:W-:Y:S01]  /*3c40*/  VIADD R8, R10, 0xffffffff ;  /* 0xffffffff0a087836 */ /* 0x000fe20000000000 */
[----:B------:R-:W-:Y:S01]  /*3c50*/  LOP3.LUT R6, R3, 0xf, RZ, 0xc0, !PT ;  /* 0x0000000f03067812 */ /* 0x000fe200078ec0ff */
[----:B------:R-:W-:Y:S01]  /*3c60*/  IMAD R3, R54, 0xf, RZ ;  /* 0x0000000f36037824 */ /* 0x000fe200078e02ff */
[----:B------:R-:W-:-:S02]  /*3c70*/  LOP3.LUT R4, R4, 0xf00, RZ, 0xe2, !PT ;  /* 0x00000f0004047812 */ /* 0x000fc400078ee2ff */
[C---:B------:R-:W-:Y:S01]  /*3c80*/  SEL R63, R130.reuse, R63, !P6 ;  /* 0x0000003f823f7207 */ /* 0x040fe20007000000 */
[----:B------:R-:W-:Y:S01]  /*3c90*/  IMAD R5, R5, 0x10, R6 ;  /* 0x0000001005057824 */ /* 0x000fe200078e0206 */
[C---:B------:R-:W-:Y:S01]  /*3ca0*/  SEL R64, R130.reuse, R64, !P6 ;  /* 0x0000004082407207 */ /* 0x040fe20007000000 */
[----:B------:R-:W-:Y:S01]  /*3cb0*/  IMAD R4, R13, 0x1000, R4 ;  /* 0x000010000d047824 */ /* 0x000fe200078e0204 */
[C---:B------:R-:W-:Y:S02]  /*3cc0*/  SEL R65, R130.reuse, R65, !P6 ;  /* 0x0000004182417207 */ /* 0x040fe40007000000 */
[C---:B------:R-:W-:Y:S02]  /*3cd0*/  SEL R66, R130.reuse, R66, !P6 ;  /* 0x0000004282427207 */ /* 0x040fe40007000000 */
[C---:B------:R-:W-:Y:S02]  /*3ce0*/  SEL R67, R130.reuse, R67, !P6 ;  /* 0x0000004382437207 */ /* 0x040fe40007000000 */
[----:B------:R-:W-:-:S02]  /*3cf0*/  SEL R68, R130, R68, !P6 ;  /* 0x0000004482447207 */ /* 0x000fc40007000000 */
[C---:B------:R-:W-:Y:S02]  /*3d00*/  SEL R69, R130.reuse, R69, !P6 ;  /* 0x0000004582457207 */ /* 0x040fe40007000000 */
[C---:B------:R-:W-:Y:S02]  /*3d10*/  SEL R72, R130.reuse, R72, !P6 ;  /* 0x0000004882487207 */ /* 0x040fe40007000000 */
        /* <DEDUP_REMOVED lines=52> */
[----:B------:R-:W-:Y:S02]  /*4060*/  SEL R128, R130, R43, !P6 ;  /* 0x0000002b82807207 */ /* 0x000fe40007000000 */
[----:B------:R-:W-:Y:S02]  /*4070*/  ISETP.GE.U32.AND P5, PT, R22, 0x7fffffde, PT ;  /* 0x7fffffde1600780c */ /* 0x000fe40003fa6070 */
[----:B------:R-:W-:Y:S02]  /*4080*/  IADD3 R12, P1, PT, R7, R38, RZ ;  /* 0x00000026070c7210 */ /* 0x000fe40007f3e0ff */
[----:B------:R-:W-:Y:S01]  /*4090*/  SEL R130, R130, R21, !P6 ;  /* 0x0000001582827207 */ /* 0x000fe20007000000 */
[----:B------:R-:W-:Y:S10]  /*40a0*/  BRA.U UP0, `(.L_x_5) ;  /* 0x0000000100187547 */ /* 0x000ff4000b800000 */
[----:B------:R-:W-:Y:S01]  /*40b0*/  ELECT P6, URZ, PT ;  /* 0x0000000000ff782f */ /* 0x000fe200038c0000 */
[----:B------:R-:W-:Y:S01]  /*40c0*/  IMAD.MOV.U32 R6, RZ, RZ, 0x1 ;  /* 0x00000001ff067424 */ /* 0x000fe200078e00ff */
[----:B------:R-:W-:Y:S01]  /*40d0*/  UMOV UR6, 0x40 ;  /* 0x0000004000067882 */ /* 0x000fe20000000000 */
[----:B------:R-:W-:Y:S01]  /*40e0*/  UVIRTCOUNT.DEALLOC.SMPOOL 0x80 ;  /* 0x000000800000784c */ /* 0x000fe20000000000 */
[----:B------:R-:W-:-:S09]  /*40f0*/  ULEA UR6, UR5, UR6, 0x18 ;  /* 0x0000000605067291 */ /* 0x000fd2000f8ec0ff */
[----:B------:R1:W-:Y:S03]  /*4100*/  @P6 STS.U8 [UR6], R6 ;  /* 0x00000006ff006988 */ /* 0x0003e60008000006 */
.L_x_5:
[----:B------:R-:W-:Y:S01]  /*4110*/  UIADD3 UR12, UPT, UPT, UR10, UR4, URZ ;  /* 0x000000040a0c7290 */ /* 0x000fe2000fffe0ff */
[----:B------:R-:W-:Y:S01]  /*4120*/  LEA.HI.X.SX32 R13, R3, R39, 0x1, P1 ;  /* 0x00000027030d7211 */ /* 0x000fe200008f0eff */
[----:B------:R-:W-:Y:S01]  /*4130*/  VOTEU.ALL UP1, P2 ;  /* 0x0000000000ff7886 */ /* 0x000fe20001020000 */
[----:B------:R-:W-:Y:S01]  /*4140*/  UMOV UR4, 0x1 ;  /* 0x0000000100047882 */ /* 0x000fe20000000000 */
[----:B------:R-:W-:Y:S01]  /*4150*/  VOTEU.ALL UP2, P2 ;  /* 0x0000000000ff7886 */ /* 0x000fe20001040000 */
[----:B------:R-:W-:Y:S01]  /*4160*/  LOP3.LUT R5, R5, 0xff, RZ, 0xc0, !PT ;  /* 0x000000ff05057812 */ /* 0x000fe200078ec0ff */
[----:B------:R-:W-:Y:S01]  /*4170*/  IMAD.SHL.U32 R3, R54, 0x2, RZ ;  /* 0x0000000236037824 */ /* 0x000fe200078e00ff */
[----:B------:R-:W-:-:S04]  /*4180*/  @!UP1 UIADD3 UR14, UPT, UPT, -UR4, 0x100000, URZ ;  /* 0x00100000040e9890 */ /* 0x000fc8000fffe1ff */
[----:B------:R-:W-:Y:S02]  /*4190*/  @!UP1 USHF.L.U32 UR15, UR14, 0xb, URZ ;  /* 0x0000000b0e0f9899 */ /* 0x000fe400080006ff */
[----:B------:R-:W-:Y:S01]  /*41a0*/  @!UP1 USHF.L.U32 UR14, UR14, 0x1, URZ ;  /* 0x000000010e0e9899 */ /* 0x000fe200080006ff */
[----:B------:R-:W-:Y:S01]  /*41b0*/  PRMT R57, RZ, 0x7610, R57 ;  /* 0x00007610ff397816 */ /* 0x000fe20000000039 */
[----:B------:R-:W-:Y:S01]  /*41c0*/  STTM.x64 tmem[UR12], RZ ;  /* 0x000000ff000079ed */ /* 0x000fe2000834000c */
[----:B------:R-:W-:Y:S01]  /*41d0*/  STTM.x64 tmem[UR12+0x40], RZ ;  /* 0x000040ff000079ed */ /* 0x000fe2000834000c */
[----:B------:R-:W-:Y:S01]  /*41e0*/  STTM.x64 tmem[UR12+0x80], RZ ;  /* 0x000080ff000079ed */ /* 0x000fe2000834000c */
[----:B------:R-:W-:Y:S01]  /*41f0*/  STTM.x64 tmem[UR12+0xc0], RZ ;  /* 0x0000c0ff000079ed */ /* 0x000fe2000834000c */
[----:B------:R-:W2:Y:S02]  /*4200*/  FENCE.VIEW.ASYNC.T ;  /* 0x00000000000073c6 */ /* 0x000ea40000000200 */
[----:B--2---:R-:W-:Y:S01]  /*4210*/  BAR.SYNC.DEFER_BLOCKING 0x0 ;  /* 0x0000000000007b1d */ /* 0x004fe20000010000 */
[----:B------:R-:W-:Y:S01]  /*4220*/  ISETP.GE.U32.AND P1, PT, R8, 0x7fffffe0, PT ;  /* 0x7fffffe00800780c */ /* 0x000fe20003f26070 */
[----:B------:R-:W-:Y:S01]  /*4230*/  IMAD.IADD R4, R4, 0x1, R5 ;  /* 0x0000000104047824 */ /* 0x000fe200078e0205 */
[----:B------:R-:W-:-:S02]  /*4240*/  PRMT R11, RZ, 0x7610, R11 ;  /* 0x00007610ff0b7816 */ /* 0x000fc4000000000b */
[----:B------:R-:W-:Y:S02]  /*4250*/  PRMT R58, RZ, 0x7610, R58 ;  /* 0x00007610ff3a7816 */ /* 0x000fe4000000003a */
[----:B------:R-:W-:Y:S01]  /*4260*/  PRMT R53, RZ, 0x7610, R53 ;  /* 0x00007610ff357816 */ /* 0x000fe20000000035 */
[----:B------:R-:W-:Y:S01]  /*4270*/  IMAD R19, R54, 0x22, RZ ;  /* 0x0000002236137824 */ /* 0x000fe200078e02ff */
[----:B------:R-:W-:Y:S01]  /*4280*/  LOP3.LUT R50, R4, 0xffff, RZ, 0xc0, !PT ;  /* 0x0000ffff04327812 */ /* 0x000fe200078ec0ff */
[C---:B------:R-:W-:Y:S01]  /*4290*/  IMAD R15, R54.reuse, 0x11, RZ ;  /* 0x00000011360f7824 */ /* 0x040fe200078e02ff */
[----:B------:R-:W-:Y:S01]  /*42a0*/  PRMT R37, RZ, 0x7610, R37 ;  /* 0x00007610ff257816 */ /* 0x000fe20000000025 */
[C---:B------:R-:W-:Y:S02]  /*42b0*/  IMAD R21, R54.reuse, 0x9, RZ ;  /* 0x0000000936157824 */ /* 0x040fe400078e02ff */
[----:B------:R-:W-:Y:S01]  /*42c0*/  IMAD.SHL.U32 R20, R54, 0x4, RZ ;  /* 0x0000000436147824 */ /* 0x000fe200078e00ff */
[----:B------:R-:W-:-:S02]  /*42d0*/  PRMT R44, RZ, 0x7610, R44 ;  /* 0x00007610ff2c7816 */ /* 0x000fc4000000002c */
[----:B------:R-:W-:Y:S01]  /*42e0*/  PRMT R51, RZ, 0x7610, R51 ;  /* 0x00007610ff337816 */ /* 0x000fe20000000033 */
[C---:B------:R-:W-:Y:S01]  /*42f0*/  IMAD.SHL.U32 R22, R54.reuse, 0x8, RZ ;  /* 0x0000000836167824 */ /* 0x040fe200078e00ff */
[----:B------:R-:W-:Y:S01]  /*4300*/  PRMT R47, RZ, 0x7610, R47 ;  /* 0x00007610ff2f7816 */ /* 0x000fe2000000002f */
[C---:B------:R-:W-:Y:S02]  /*4310*/  IMAD R23, R54.reuse, 0xa, RZ ;  /* 0x0000000a36177824 */ /* 0x040fe400078e02ff */
[----:B------:R-:W-:Y:S01]  /*4320*/  IMAD R24, R54, 0x5, RZ ;  /* 0x0000000536187824 */ /* 0x000fe200078e02ff */
[----:B------:R-:W-:Y:S01]  /*4330*/  PRMT R52, RZ, 0x7610, R52 ;  /* 0x00007610ff347816 */ /* 0x000fe20000000034 */
[----:B------:R-:W2:Y:S02]  /*4340*/  FENCE.VIEW.ASYNC.S ;  /* 0x00000000000073c6 */ /* 0x000ea40000000000 */
[----:B--2---:R2:W3:Y:S02]  /*4350*/  @!UP2 SYNCS.EXCH.64 URZ, [UR8], UR14 ;  /* 0x0000000e08ffa5b2 */ /* 0x0044e40008000100 */
[----:B---3--:R-:W-:Y:S01]  /*4360*/  BAR.SYNC.DEFER_BLOCKING 0x0 ;  /* 0x0000000000007b1d */ /* 0x008fe20000010000 */
[----:B-1----:R-:W-:-:S02]  /*4370*/  SHF.R.U32.HI R6, RZ, 0xf, R50 ;  /* 0x0000000fff067819 */ /* 0x002fc40000011632 */
[C---:B------:R-:W-:Y:S02]  /*4380*/  LEA R8, P6, R54.reuse, R38, 0x2 ;  /* 0x0000002636087211 */ /* 0x040fe400078c10ff */
[----:B------:R-:W-:Y:S01]  /*4390*/  PRMT R36, RZ, 0x7610, R36 ;  /* 0x00007610ff247816 */ /* 0x000fe20000000024 */
[C---:B------:R-:W-:Y:S01]  /*43a0*/  IMAD R27, R54.reuse, 0x2a, RZ ;  /* 0x0000002a361b7824 */ /* 0x040fe200078e02ff */
[----:B------:R-:W-:Y:S02]  /*43b0*/  LEA.HI.X.SX32 R9, R3, R39, 0x1, P6 ;  /* 0x0000002703097211 */ /* 0x000fe400030f0eff */
[----:B------:R-:W-:Y:S01]  /*43c0*/  PRMT R42, RZ, 0x7610, R42 ;  /* 0x00007610ff2a7816 */ /* 0x000fe2000000002a */
[C---:B------:R-:W-:Y:S01]  /*43d0*/  IMAD R25, R54.reuse, 0xb, RZ ;  /* 0x0000000b36197824 */ /* 0x040fe200078e02ff */
[----:B------:R-:W-:Y:S01]  /*43e0*/  PRMT R45, RZ, 0x7610, R45 ;  /* 0x00007610ff2d7816 */ /* 0x000fe2000000002d */
[C---:B------:R-:W-:Y:S02]  /*43f0*/  IMAD R41, R54.reuse, 0x2e, RZ ;  /* 0x0000002e36297824 */ /* 0x040fe400078e02ff */
[C---:B------:R-:W-:Y:S01]  /*4400*/  IMAD R31, R54.reuse, 0x2c, RZ ;  /* 0x0000002c361f7824 */ /* 0x040fe200078e02ff */
[----:B------:R-:W-:Y:S01]  /*4410*/  PRMT R48, RZ, 0x7610, R48 ;  /* 0x00007610ff307816 */ /* 0x000fe20000000030 */
[----:B------:R-:W-:-:S02]  /*4420*/  IMAD R28, R54, 0x3, RZ ;  /* 0x00000003361c7824 */ /* 0x000fc400078e02ff */
[C---:B------:R-:W-:Y:S01]  /*4430*/  IMAD R71, R54.reuse, 0x30, RZ ;  /* 0x0000003036477824 */ /* 0x040fe200078e02ff */
[----:B------:R-:W-:Y:S01]  /*4440*/  PRMT R56, RZ, 0x7610, R56 ;  /* 0x00007610ff387816 */ /* 0x000fe20000000038 */
[C---:B------:R-:W-:Y:S02]  /*4450*/  IMAD R43, R54.reuse, 0x1a, RZ ;  /* 0x0000001a362b7824 */ /* 0x040fe400078e02ff */
[C---:B------:R-:W-:Y:S01]  /*4460*/  IMAD R29, R54.reuse, 0xe, RZ ;  /* 0x0000000e361d7824 */ /* 0x040fe200078e02ff */
[----:B------:R-:W-:Y:S01]  /*4470*/  PRMT R49, RZ, 0x7610, R49 ;  /* 0x00007610ff317816 */ /* 0x000fe20000000031 */
[----:B0-----:R-:W5:Y:S01]  /*4480*/  @!P1 LDG.E.U16 R57, desc[UR22][R38.64] ;  /* 0x0000001626399981 */ /* 0x001f62000c1e1500 */
[----:B------:R-:W-:Y:S01]  /*4490*/  IADD3 R4, P1, PT, R3, R38, RZ ;  /* 0x0000002603047210 */ /* 0x000fe20007f3e0ff */
[C---:B------:R-:W-:Y:S01]  /*44a0*/  IMAD R77, R54.reuse, 0x34, RZ ;  /* 0x00000034364d7824 */ /* 0x040fe200078e02ff */
[----:B------:R-:W0:Y:S01]  /*44b0*/  LDCU UR5, c[0x0][0x3b0] ;  /* 0x00007600ff0577ac */ /* 0x000e220008000800 */
[----:B------:R1:W5:Y:S01]  /*44c0*/  @!P3 LDG.E.U16 R11, desc[UR22][R12.64] ;  /* 0x000000160c0bb981 */ /* 0x000362000c1e1500 */
[----:B------:R-:W-:-:S02]  /*44d0*/  LEA.HI.X.SX32 R5, R54, R39, 0x1, P1 ;  /* 0x0000002736057211 */ /* 0x000fc400008f0eff */
[----:B------:R-:W-:Y:S01]  /*44e0*/  LOP3.LUT P3, RZ, R6, 0x1, RZ, 0xc0, !PT ;  /* 0x0000000106ff7812 */ /* 0x000fe2000786c0ff */
[----:B------:R3:W5:Y:S01]  /*44f0*/  @!P5 LDG.E.U16 R53, desc[UR22][R8.64] ;  /* 0x000000160835d981 */ /* 0x000762000c1e1500 */
[----:B------:R-:W-:-:S03]  /*4500*/  SHF.R.U32.HI R6, RZ, 0xe, R50 ;  /* 0x0000000eff067819 */ /* 0x000fc60000011632 */
[----:B------:R4:W5:Y:S01]  /*4510*/  @!P4 LDG.E.U16 R58, desc[UR22][R4.64] ;  /* 0x00000016043ac981 */ /* 0x000962000c1e1500 */
[----:B------:R-:W-:Y:S01]  /*4520*/  LOP3.LUT P1, RZ, R6, 0x1, RZ, 0xc0, !PT ;  /* 0x0000000106ff7812 */ /* 0x000fe2000782c0ff */
[C---:B-1----:R-:W-:Y:S01]  /*4530*/  IMAD.SHL.U32 R13, R54.reuse, 0x10, RZ ;  /* 0x00000010360d7824 */ /* 0x042fe200078e00ff */
[-C--:B------:R-:W-:Y:S01]  /*4540*/  LEA R16, P4, R54, R38.reuse, 0x5 ;  /* 0x0000002636107211 */ /* 0x080fe200078828ff */
[----:B------:R-:W-:Y:S01]  /*4550*/  VIADD R6, R10, 0xfffffffb ;  /* 0xfffffffb0a067836 */ /* 0x000fe20000000000 */
[----:B------:R-:W-:Y:S02]  /*4560*/  IADD3 R18, P5, PT, R19, R38, RZ ;  /* 0x0000002613127210 */ /* 0x000fe40007fbe0ff */
[-C--:B------:R-:W-:Y:S02]  /*4570*/  LEA.HI.X.SX32 R17, R13, R39.reuse, 0x1, P4 ;  /* 0x000000270d117211 */ /* 0x080fe400020f0eff */
[----:B------:R-:W-:Y:S01]  /*4580*/  ISETP.GE.U32.AND P4, PT, R6, 0x7fffffdc, PT ;  /* 0x7fffffdc0600780c */ /* 0x000fe20003f86070 */
[----:B------:R-:W-:Y:S01]  /*4590*/  VIADD R6, R10, 0xfffffff6 ;  /* 0xfffffff60a067836 */ /* 0x000fe20000000000 */
[----:B------:R-:W-:Y:S01]  /*45a0*/  LEA.HI.X.SX32 R19, R15, R39, 0x1, P5 ;  /* 0x000000270f137211 */ /* 0x000fe200028f0eff */
[----:B---3--:R-:W-:Y:S01]  /*45b0*/  IMAD R9, R54, 0x12, RZ ;  /* 0x0000001236097824 */ /* 0x008fe200078e02ff */
[----:B------:R-:W-:-:S02]  /*45c0*/  PRMT R12, RZ, 0x7610, R12 ;  /* 0x00007610ff0c7816 */ /* 0x000fc4000000000c */
[----:B------:R-:W-:Y:S01]  /*45d0*/  ISETP.GE.U32.AND P5, PT, R6, 0x7fffffd7, PT ;  /* 0x7fffffd70600780c */ /* 0x000fe20003fa6070 */
[----:B------:R-:W5:Y:S01]  /*45e0*/  @P1 LDG.E.U16 R37, desc[UR22][R18.64] ;  /* 0x0000001612251981 */ /* 0x000f62000c1e1500 */
[-C--:B------:R-:W-:Y:S01]  /*45f0*/  IADD3 R14, P6, PT, R9, R38.reuse, RZ ;  /* 0x00000026090e7210 */ /* 0x080fe20007fde0ff */
[----:B------:R-:W-:Y:S01]  /*4600*/  VIADD R6, R10, 0xfffffff7 ;  /* 0xfffffff70a067836 */ /* 0x000fe20000000000 */
[----:B----4-:R-:W-:Y:S01]  /*4610*/  LEA R4, P1, R54, R38, 0x3 ;  /* 0x0000002636047211 */ /* 0x010fe200078218ff */
[----:B------:R1:W5:Y:S01]  /*4620*/  @P3 LDG.E.U16 R12, desc[UR22][R16.64] ;  /* 0x00000016100c3981 */ /* 0x000362000c1e1500 */
[----:B------:R-:W-:Y:S02]  /*4630*/  SHF.R.U32.HI R8, RZ, 0xd, R50 ;  /* 0x0000000dff087819 */ /* 0x000fe40000011632 */
[-C--:B------:R-:W-:Y:S02]  /*4640*/  LEA.HI.X.SX32 R15, R21, R39.reuse, 0x1, P6 ;  /* 0x00000027150f7211 */ /* 0x080fe400030f0eff */
[----:B------:R-:W-:-:S02]  /*4650*/  LEA.HI.X.SX32 R5, R20, R39, 0x1, P1 ;  /* 0x0000002714057211 */ /* 0x000fc400008f0eff */
[----:B------:R-:W-:Y:S01]  /*4660*/  ISETP.GE.U32.AND P3, PT, R6, 0x7fffffd8, PT ;  /* 0x7fffffd80600780c */ /* 0x000fe20003f66070 */
[----:B------:R3:W5:Y:S01]  /*4670*/  @!P5 LDG.E.U16 R44, desc[UR22][R14.64] ;  /* 0x000000160e2cd981 */ /* 0x000762000c1e1500 */
[----:B-1----:R-:W-:Y:S01]  /*4680*/  IMAD R17, R54, 0x24, RZ ;  /* 0x0000002436117824 */ /* 0x002fe200078e02ff */
[----:B------:R-:W-:Y:S02]  /*4690*/  LOP3.LUT P1, RZ, R8, 0x1, RZ, 0xc0, !PT ;  /* 0x0000000108ff7812 */ /* 0x000fe4000782c0ff */
[----:B------:R1:W5:Y:S01]  /*46a0*/  @!P4 LDG.E.U16 R51, desc[UR22][R4.64] ;  /* 0x000000160433c981 */ /* 0x000362000c1e1500 */
[-C--:B------:R-:W-:Y:S02]  /*46b0*/  LEA R8, P4, R54, R38.reuse, 0x4 ;  /* 0x0000002636087211 */ /* 0x080fe400078820ff */
[----:B------:R-:W-:Y:S01]  /*46c0*/  IADD3 R16, P5, PT, R17, R38, RZ ;  /* 0x0000002611107210 */ /* 0x000fe20007fbe0ff */
[----:B------:R-:W-:Y:S01]  /*46d0*/  VIADD R6, R10, 0xfffffffa ;  /* 0xfffffffa0a067836 */ /* 0x000fe20000000000 */
[----:B------:R-:W-:-:S02]  /*46e0*/  SHF.R.U32.HI R18, RZ, 0xc, R50 ;  /* 0x0000000cff127819 */ /* 0x000fc40000011632 */
[-C--:B------:R-:W-:Y:S01]  /*46f0*/  LEA.HI.X.SX32 R17, R9, R39.reuse, 0x1, P5 ;  /* 0x0000002709117211 */ /* 0x080fe200028f0eff */
[----:B---3--:R-:W-:Y:S01]  /*4700*/  IMAD R15, R54, 0x26, RZ ;  /* 0x00000026360f7824 */ /* 0x008fe200078e02ff */
[----:B------:R-:W-:Y:S02]  /*4710*/  PRMT R13, RZ, 0x7610, R13 ;  /* 0x00007610ff0d7816 */ /* 0x000fe4000000000d */
[----:B------:R-:W-:Y:S02]  /*4720*/  LEA.HI.X.SX32 R9, R22, R39, 0x1, P4 ;  /* 0x0000002716097211 */ /* 0x000fe400020f0eff */
[----:B------:R-:W-:Y:S01]  /*4730*/  ISETP.GE.U32.AND P5, PT, R6, 0x7fffffdb, PT ;  /* 0x7fffffdb0600780c */ /* 0x000fe20003fa6070 */
[----:B-1----:R-:W-:Y:S01]  /*4740*/  IMAD R5, R54, 0x13, RZ ;  /* 0x0000001336057824 */ /* 0x002fe200078e02ff */
[----:B------:R-:W-:Y:S01]  /*4750*/  LOP3.LUT P4, RZ, R18, 0x1, RZ, 0xc0, !PT ;  /* 0x0000000112ff7812 */ /* 0x000fe2000788c0ff */
[----:B------:R-:W5:Y:S01]  /*4760*/  @!P3 LDG.E.U16 R47, desc[UR22][R8.64] ;  /* 0x00000016082fb981 */ /* 0x000f62000c1e1500 */
[----:B------:R-:W-:-:S03]  /*4770*/  IADD3 R14, P3, PT, R15, R38, RZ ;  /* 0x000000260f0e7210 */ /* 0x000fc60007f7e0ff */
[----:B------:R1:W5:Y:S01]  /*4780*/  @P1 LDG.E.U16 R13, desc[UR22][R16.64] ;  /* 0x00000016100d1981 */ /* 0x000362000c1e1500 */
[-C--:B------:R-:W-:Y:S01]  /*4790*/  IADD3 R4, P1, PT, R23, R38.reuse, RZ ;  /* 0x0000002617047210 */ /* 0x080fe20007f3e0ff */
[----:B------:R-:W-:Y:S01]  /*47a0*/  VIADD R6, R10, 0xfffffff5 ;  /* 0xfffffff50a067836 */ /* 0x000fe20000000000 */
[----:B------:R-:W-:Y:S02]  /*47b0*/  SHF.R.U32.HI R18, RZ, 0xb, R50 ;  /* 0x0000000bff127819 */ /* 0x000fe40000011632 */
[-C--:B------:R-:W-:Y:S01]  /*47c0*/  LEA.HI.X.SX32 R15, R5, R39.reuse, 0x1, P3 ;  /* 0x00000027050f7211 */ /* 0x080fe200018f0eff */
[----:B------:R-:W-:Y:S01]  /*47d0*/  IMAD R19, R54, 0x28, RZ ;  /* 0x0000002836137824 */ /* 0x000fe200078e02ff */
[----:B------:R-:W-:Y:S02]  /*47e0*/  LEA.HI.X.SX32 R5, R24, R39, 0x1, P1 ;  /* 0x0000002718057211 */ /* 0x000fe400008f0eff */
[----:B------:R-:W-:Y:S01]  /*47f0*/  LOP3.LUT P1, RZ, R18, 0x1, RZ, 0xc0, !PT ;  /* 0x0000000112ff7812 */ /* 0x000fe2000782c0ff */
[----:B-1----:R-:W-:Y:S01]  /*4800*/  IMAD R17, R54, 0x14, RZ ;  /* 0x0000001436117824 */ /* 0x002fe200078e02ff */
[----:B------:R-:W-:Y:S01]  /*4810*/  ISETP.GE.U32.AND P3, PT, R6, 0x7fffffd6, PT ;  /* 0x7fffffd60600780c */ /* 0x000fe20003f66070 */
[----:B------:R-:W5:Y:S01]  /*4820*/  @!P5 LDG.E.U16 R52, desc[UR22][R4.64] ;  /* 0x000000160434d981 */ /* 0x000f62000c1e1500 */
[----:B------:R-:W-:Y:S01]  /*4830*/  IADD3 R18, P5, PT, R19, R38, RZ ;  /* 0x0000002613127210 */ /* 0x000fe20007fbe0ff */
[----:B------:R-:W-:-:S02]  /*4840*/  VIADD R6, R10, 0xfffffff4 ;  /* 0xfffffff40a067836 */ /* 0x000fc40000000000 */
[----:B------:R1:W5:Y:S01]  /*4850*/  @P4 LDG.E.U16 R36, desc[UR22][R14.64] ;  /* 0x000000160e244981 */ /* 0x000362000c1e1500 */
[C---:B------:R-:W-:Y:S02]  /*4860*/  IADD3 R8, P4, PT, R17.reuse, R38, RZ ;  /* 0x0000002611087210 */ /* 0x040fe40007f9e0ff */
[-C--:B------:R-:W-:Y:S02]  /*4870*/  LEA.HI.X.SX32 R19, R17, R39.reuse, 0x1, P5 ;  /* 0x0000002711137211 */ /* 0x080fe400028f0eff */
[----:B------:R-:W-:Y:S02]  /*4880*/  LEA.HI.X.SX32 R9, R23, R39, 0x1, P4 ;  /* 0x0000002717097211 */ /* 0x000fe400020f0eff */
[----:B-1----:R-:W-:Y:S01]  /*4890*/  PRMT R14, RZ, 0x7610, R14 ;  /* 0x00007610ff0e7816 */ /* 0x002fe2000000000e */
[C---:B------:R-:W-:Y:S01]  /*48a0*/  IMAD R15, R54.reuse, 0x16, RZ ;  /* 0x00000016360f7824 */ /* 0x040fe200078e02ff */
[----:B------:R-:W-:Y:S01]  /*48b0*/  SHF.R.U32.HI R16, RZ, 0xa, R50 ;  /* 0x0000000aff107819 */ /* 0x000fe20000011632 */
[----:B------:R-:W-:Y:S01]  /*48c0*/  IMAD R5, R54, 0x15, RZ ;  /* 0x0000001536057824 */ /* 0x000fe200078e02ff */
[----:B------:R-:W-:Y:S01]  /*48d0*/  ISETP.GE.U32.AND P4, PT, R6, 0x7fffffd5, PT ;  /* 0x7fffffd50600780c */ /* 0x000fe20003f86070 */
[----:B------:R1:W5:Y:S01]  /*48e0*/  @!P3 LDG.E.U16 R42, desc[UR22][R8.64] ;  /* 0x00000016082ab981 */ /* 0x000362000c1e1500 */
[----:B------:R-:W-:-:S03]  /*48f0*/  LOP3.LUT P5, RZ, R16, 0x1, RZ, 0xc0, !PT ;  /* 0x0000000110ff7812 */ /* 0x000fc600078ac0ff */
[----:B------:R3:W5:Y:S01]  /*4900*/  @P1 LDG.E.U16 R14, desc[UR22][R18.64] ;  /* 0x00000016120e1981 */ /* 0x000762000c1e1500 */
[-C--:B------:R-:W-:Y:S02]  /*4910*/  IADD3 R26, P1, PT, R27, R38.reuse, RZ ;  /* 0x000000261b1a7210 */ /* 0x080fe40007f3e0ff */
[-C--:B------:R-:W-:Y:S02]  /*4920*/  IADD3 R4, P3, PT, R15, R38.reuse, RZ ;  /* 0x000000260f047210 */ /* 0x080fe40007f7e0ff */
[--C-:B------:R-:W-:Y:S02]  /*4930*/  SHF.R.U32.HI R16, RZ, 0x8, R50.reuse ;  /* 0x00000008ff107819 */ /* 0x100fe40000011632 */
[-C--:B------:R-:W-:Y:S02]  /*4940*/  LEA.HI.X.SX32 R27, R5, R39.reuse, 0x1, P1 ;  /* 0x00000027051b7211 */ /* 0x080fe400008f0eff */
[----:B------:R-:W-:Y:S02]  /*4950*/  LEA.HI.X.SX32 R5, R25, R39, 0x1, P3 ;  /* 0x0000002719057211 */ /* 0x000fe400018f0eff */
[----:B------:R-:W-:Y:S01]  /*4960*/  LOP3.LUT P3, RZ, R16, 0x1, RZ, 0xc0, !PT ;  /* 0x0000000110ff7812 */ /* 0x000fe2000786c0ff */
[----:B-1----:R-:W-:Y:S01]  /*4970*/  IMAD R9, R54, 0x17, RZ ;  /* 0x0000001736097824 */ /* 0x002fe200078e02ff */
[----:B------:R-:W-:Y:S01]  /*4980*/  PRMT R17, RZ, 0x7610, R17 ;  /* 0x00007610ff117816 */ /* 0x000fe20000000011 */
[----:B------:R-:W5:Y:S01]  /*4990*/  @!P4 LDG.E.U16 R45, desc[UR22][R4.64] ;  /* 0x00000016042dc981 */ /* 0x000f62000c1e1500 */
[----:B------:R-:W-:Y:S01]  /*49a0*/  IADD3 R40, P6, PT, R41, R38, RZ ;  /* 0x0000002629287210 */ /* 0x000fe20007fde0ff */
[----:B------:R-:W-:Y:S01]  /*49b0*/  VIADD R8, R10, 0xfffffff9 ;  /* 0xfffffff90a087836 */ /* 0x000fe20000000000 */
[----:B------:R-:W-:-:S02]  /*49c0*/  SHF.R.U32.HI R6, RZ, 0x9, R50 ;  /* 0x00000009ff067819 */ /* 0x000fc40000011632 */
[----:B------:R-:W-:Y:S01]  /*49d0*/  IADD3 R30, P4, PT, R31, R38, RZ ;  /* 0x000000261f1e7210 */ /* 0x000fe20007f9e0ff */
[----:B------:R1:W5:Y:S01]  /*49e0*/  @P5 LDG.E.U16 R17, desc[UR22][R26.64] ;  /* 0x000000161a115981 */ /* 0x000362000c1e1500 */
[----:B---3--:R-:W-:Y:S02]  /*49f0*/  PRMT R18, RZ, 0x7610, R18 ;  /* 0x00007610ff127816 */ /* 0x008fe40000000012 */
[-C--:B------:R-:W-:Y:S02]  /*4a00*/  LEA.HI.X.SX32 R41, R9, R39.reuse, 0x1, P6 ;  /* 0x0000002709297211 */ /* 0x080fe400030f0eff */
[----:B------:R-:W-:Y:S02]  /*4a10*/  LOP3.LUT P1, RZ, R6, 0x1, RZ, 0xc0, !PT ;  /* 0x0000000106ff7812 */ /* 0x000fe4000782c0ff */
[----:B------:R-:W-:Y:S01]  /*4a20*/  LEA.HI.X.SX32 R31, R15, R39, 0x1, P4 ;  /* 0x000000270f1f7211 */ /* 0x000fe200020f0eff */
[----:B------:R-:W5:Y:S01]  /*4a30*/  @P3 LDG.E.U16 R18, desc[UR22][R40.64] ;  /* 0x0000001628123981 */ /* 0x000f62000c1e1500 */
[----:B------:R-:W-:Y:S01]  /*4a40*/  ISETP.GE.U32.AND P4, PT, R8, 0x7fffffda, PT ;  /* 0x7fffffda0800780c */ /* 0x000fe20003f86070 */
[----:B-1----:R-:W-:-:S02]  /*4a50*/  IMAD R27, R54, 0xc, RZ ;  /* 0x0000000c361b7824 */ /* 0x002fc400078e02ff */
[----:B------:R-:W-:Y:S01]  /*4a60*/  IMAD R26, R54, 0x6, RZ ;  /* 0x00000006361a7824 */ /* 0x000fe200078e02ff */
[----:B------:R-:W-:Y:S02]  /*4a70*/  PRMT R15, RZ, 0x7610, R15 ;  /* 0x00007610ff0f7816 */ /* 0x000fe4000000000f */
[-C--:B------:R-:W-:Y:S01]  /*4a80*/  IADD3 R8, P3, PT, R27, R38.reuse, RZ ;  /* 0x000000261b087210 */ /* 0x080fe20007f7e0ff */
[----:B------:R-:W-:Y:S01]  /*4a90*/  VIADD R6, R10, 0xfffffffc ;  /* 0xfffffffc0a067836 */ /* 0x000fe20000000000 */
[----:B------:R-:W-:Y:S01]  /*4aa0*/  SHF.R.U32.HI R16, RZ, 0x7, R50 ;  /* 0x00000007ff107819 */ /* 0x000fe20000011632 */
[----:B------:R-:W-:Y:S01]  /*4ab0*/  IMAD R19, R54, 0x18, RZ ;  /* 0x0000001836137824 */ /* 0x000fe200078e02ff */
[----:B------:R-:W-:Y:S01]  /*4ac0*/  LEA.HI.X.SX32 R9, R26, R39, 0x1, P3 ;  /* 0x000000271a097211 */ /* 0x000fe200018f0eff */
[----:B------:R1:W5:Y:S01]  /*4ad0*/  @P1 LDG.E.U16 R15, desc[UR22][R30.64] ;  /* 0x000000161e0f1981 */ /* 0x000362000c1e1500 */
[----:B------:R-:W-:Y:S01]  /*4ae0*/  ISETP.GE.U32.AND P5, PT, R6, 0x7fffffdd, PT ;  /* 0x7fffffdd0600780c */ /* 0x000fe20003fa6070 */
[----:B------:R-:W-:Y:S01]  /*4af0*/  VIADD R6, R10, 0xfffffff3 ;  /* 0xfffffff30a067836 */ /* 0x000fe20000000000 */
[-C--:B------:R-:W-:Y:S01]  /*4b00*/  IADD3 R4, P1, PT, R26, R38.reuse, RZ ;  /* 0x000000261a047210 */ /* 0x080fe20007f3e0ff */
[----:B------:R3:W5:Y:S01]  /*4b10*/  @!P4 LDG.E.U16 R48, desc[UR22][R8.64] ;  /* 0x000000160830c981 */ /* 0x000762000c1e1500 */
[----:B------:R-:W-:Y:S01]  /*4b20*/  LOP3.LUT P3, RZ, R16, 0x1, RZ, 0xc0, !PT ;  /* 0x0000000110ff7812 */ /* 0x000fe2000786c0ff */
[----:B------:R-:W-:Y:S01]  /*4b30*/  VIADD R16, R10, 0xfffffff2 ;  /* 0xfffffff20a107836 */ /* 0x000fe20000000000 */
[----:B------:R-:W-:-:S02]  /*4b40*/  IADD3 R60, P4, PT, R19, R38, RZ ;  /* 0x00000026133c7210 */ /* 0x000fc40007f9e0ff */
[-C--:B------:R-:W-:Y:S02]  /*4b50*/  LEA.HI.X.SX32 R5, R28, R39.reuse, 0x1, P1 ;  /* 0x000000271c057211 */ /* 0x080fe400008f0eff */
[----:B------:R-:W-:Y:S02]  /*4b60*/  IADD3 R70, P6, PT, R71, R38, RZ ;  /* 0x0000002647467210 */ /* 0x000fe40007fde0ff */
[----:B------:R-:W-:Y:S01]  /*4b70*/  ISETP.GE.U32.AND P1, PT, R6, 0x7fffffd4, PT ;  /* 0x7fffffd40600780c */ /* 0x000fe20003f26070 */
[----:B-1----:R-:W-:Y:S01]  /*4b80*/  IMAD R31, R54, 0xd, RZ ;  /* 0x0000000d361f7824 */ /* 0x002fe200078e02ff */
[----:B------:R-:W-:Y:S01]  /*4b90*/  LEA.HI.X.SX32 R61, R27, R39, 0x1, P4 ;  /* 0x000000271b3d7211 */ /* 0x000fe200020f0eff */
[----:B------:R1:W5:Y:S01]  /*4ba0*/  @!P5 LDG.E.U16 R56, desc[UR22][R4.64] ;  /* 0x000000160438d981 */ /* 0x000362000c1e1500 */
[----:B------:R-:W-:Y:S02]  /*4bb0*/  ISETP.GE.U32.AND P4, PT, R16, 0x7fffffd3, PT ;  /* 0x7fffffd31000780c */ /* 0x000fe40003f86070 */
[----:B------:R-:W-:-:S02]  /*4bc0*/  PRMT R16, RZ, 0x7610, R16 ;  /* 0x00007610ff107816 */ /* 0x000fc40000000010 */
[----:B------:R-:W-:Y:S01]  /*4bd0*/  LEA.HI.X.SX32 R71, R19, R39, 0x1, P6 ;  /* 0x0000002713477211 */ /* 0x000fe200030f0eff */
[----:B------:R-:W-:Y:S01]  /*4be0*/  VIADD R6, R10, 0xfffffff8 ;  /* 0xfffffff80a067836 */ /* 0x000fe20000000000 */
[----:B------:R-:W-:-:S03]  /*4bf0*/  PRMT R40, RZ, 0x7610, R40 ;  /* 0x00007610ff287816 */ /* 0x000fc60000000028 */
[----:B------:R4:W5:Y:S01]  /*4c00*/  @P3 LDG.E.U16 R16, desc[UR22][R70.64] ;  /* 0x0000001646103981 */ /* 0x000962000c1e1500 */
[-C--:B---3--:R-:W-:Y:S02]  /*4c10*/  IADD3 R8, P3, PT, R43, R38.reuse, RZ ;  /* 0x000000262b087210 */ /* 0x088fe40007f7e0ff */
[----:B------:R-:W-:Y:S01]  /*4c20*/  ISETP.GE.U32.AND P5, PT, R6, 0x7fffffd9, PT ;  /* 0x7fffffd90600780c */ /* 0x000fe20003fa6070 */
[----:B------:R3:W5:Y:S01]  /*4c30*/  @!P1 LDG.E.U16 R40, desc[UR22][R60.64] ;  /* 0x000000163c289981 */ /* 0x000762000c1e1500 */
[----:B------:R-:W-:Y:S01]  /*4c40*/  PRMT R41, RZ, 0x7610, R41 ;  /* 0x00007610ff297816 */ /* 0x000fe20000000029 */
[C---:B------:R-:W-:Y:S01]  /*4c50*/  IMAD R30, R54.reuse, 0x7, RZ ;  /* 0x00000007361e7824 */ /* 0x040fe200078e02ff */
[----:B------:R-:W-:Y:S02]  /*4c60*/  LEA.HI.X.SX32 R9, R31, R39, 0x1, P3 ;  /* 0x000000271f097211 */ /* 0x000fe400018f0eff */
[----:B-1----:R-:W-:Y:S01]  /*4c70*/  IADD3 R4, P1, PT, R29, R38, RZ ;  /* 0x000000261d047210 */ /* 0x002fe20007f3e0ff */
[----:B----4-:R-:W-:-:S02]  /*4c80*/  IMAD R71, R54, 0x32, RZ ;  /* 0x0000003236477824 */ /* 0x010fc400078e02ff */
[----:B------:R-:W5:Y:S01]  /*4c90*/  @!P4 LDG.E.U16 R41, desc[UR22][R8.64] ;  /* 0x000000160829c981 */ /* 0x000f62000c1e1500 */
[-C--:B------:R-:W-:Y:S01]  /*4ca0*/  LEA.HI.X.SX32 R5, R30, R39.reuse, 0x1, P1 ;  /* 0x000000271e057211 */ /* 0x080fe200008f0eff */
[C---:B------:R-:W-:Y:S01]  /*4cb0*/  IMAD R19, R54.reuse, 0x19, RZ ;  /* 0x0000001936137824 */ /* 0x040fe200078e02ff */
[-C--:B------:R-:W-:Y:S01]  /*4cc0*/  IADD3 R70, P4, PT, R71, R38.reuse, RZ ;  /* 0x0000002647467210 */ /* 0x080fe20007f9e0ff */
[----:B------:R-:W-:Y:S02]  /*4cd0*/  IMAD R75, R54, 0x36, RZ ;  /* 0x00000036364b7824 */ /* 0x000fe400078e02ff */
[----:B------:R-:W-:Y:S01]  /*4ce0*/  VIADD R6, R10, 0xfffffff1 ;  /* 0xfffffff10a067836 */ /* 0x000fe20000000000 */
[----:B------:R1:W5:Y:S01]  /*4cf0*/  @!P5 LDG.E.U16 R49, desc[UR22][R4.64] ;  /* 0x000000160431d981 */ /* 0x000362000c1e1500 */
[C---:B---3--:R-:W-:Y:S01]  /*4d00*/  IMAD R61, R54.reuse, 0x1b, RZ ;  /* 0x0000001b363d7824 */ /* 0x048fe200078e02ff */
[----:B------:R-:W-:Y:S01]  /*4d10*/  LEA.HI.X.SX32 R71, R19, R39, 0x1, P4 ;  /* 0x0000002713477211 */ /* 0x000fe200020f0eff */
[C---:B------:R-:W-:Y:S01]  /*4d20*/  IMAD R135, R54.reuse, 0x38, RZ ;  /* 0x0000003836877824 */ /* 0x040fe200078e02ff */
[-C--:B------:R-:W-:Y:S01]  /*4d30*/  IADD3 R76, P5, PT, R77, R38.reuse, RZ ;  /* 0x000000264d4c7210 */ /* 0x080fe20007fbe0ff */
[----:B------:R-:W-:Y:S01]  /*4d40*/  IMAD R137, R54, 0x3a, RZ ;  /* 0x0000003a36897824 */ /* 0x000fe200078e02ff */
[----:B------:R-:W-:-:S02]  /*4d50*/  IADD3 R74, P4, PT, R75, R38, RZ ;  /* 0x000000264b4a7210 */ /* 0x000fc40007f9e0ff */
[----:B------:R-:W-:Y:S01]  /*4d60*/  ISETP.GE.U32.AND P1, PT, R6, 0x7fffffd2, PT ;  /* 0x7fffffd20600780c */ /* 0x000fe20003f26070 */
[C---:B------:R-:W-:Y:S01]  /*4d70*/  IMAD R133, R54.reuse, 0x1c, RZ ;  /* 0x0000001c36857824 */ /* 0x040fe200078e02ff */
[----:B------:R-:W-:Y:S01]  /*4d80*/  SHF.R.U32.HI R6, RZ, 0x6, R50 ;  /* 0x00000006ff067819 */ /* 0x000fe20000011632 */
[C---:B-1----:R-:W-:Y:S01]  /*4d90*/  IMAD R5, R54.reuse, 0x3c, RZ ;  /* 0x0000003c36057824 */ /* 0x042fe200078e02ff */
[-C--:B------:R-:W-:Y:S01]  /*4da0*/  LEA.HI.X.SX32 R77, R43, R39.reuse, 0x1, P5 ;  /* 0x000000272b4d7211 */ /* 0x080fe200028f0eff */
[C---:B------:R-:W-:Y:S01]  /*4db0*/  IMAD R131, R54.reuse, 0x1d, RZ ;  /* 0x0000001d36837824 */ /* 0x040fe200078e02ff */
[----:B------:R-:W-:Y:S01]  /*4dc0*/  LEA.HI.X.SX32 R75, R61, R39, 0x1, P4 ;  /* 0x000000273d4b7211 */ /* 0x000fe200020f0eff */
[----:B------:R-:W-:Y:S01]  /*4dd0*/  IMAD R19, R54, 0x3e, RZ ;  /* 0x0000003e36137824 */ /* 0x000fe200078e02ff */
[-C--:B------:R-:W-:Y:S02]  /*4de0*/  IADD3 R4, P5, PT, R137, R38.reuse, RZ ;  /* 0x0000002689047210 */ /* 0x080fe40007fbe0ff */
[----:B------:R-:W-:-:S02]  /*4df0*/  IADD3 R60, P4, PT, R135, R38, RZ ;  /* 0x00000026873c7210 */ /* 0x000fc40007f9e0ff */
[----:B------:R-:W-:Y:S02]  /*4e00*/  LOP3.LUT P3, RZ, R6, 0x1, RZ, 0xc0, !PT ;  /* 0x0000000106ff7812 */ /* 0x000fe4000786c0ff */
[-C--:B------:R-:W-:Y:S02]  /*4e10*/  IADD3 R6, P6, PT, R5, R38.reuse, RZ ;  /* 0x0000002605067210 */ /* 0x080fe40007fde0ff */
[-C--:B------:R-:W-:Y:S02]  /*4e20*/  LEA.HI.X.SX32 R5, R131, R39.reuse, 0x1, P5 ;  /* 0x0000002783057211 */ /* 0x080fe400028f0eff */
[----:B------:R-:W-:Y:S02]  /*4e30*/  LEA.HI.X.SX32 R61, R133, R39, 0x1, P4 ;  /* 0x00000027853d7211 */ /* 0x000fe400020f0eff */
[-C--:B------:R-:W-:Y:S02]  /*4e40*/  IADD3 R8, P5, PT, R19, R38.reuse, RZ ;  /* 0x0000002613087210 */ /* 0x080fe40007fbe0ff */
[----:B------:R-:W-:-:S02]  /*4e50*/  IADD3 R132, P4, PT, R133, R38, RZ ;  /* 0x0000002685847210 */ /* 0x000fc40007f9e0ff */
[----:B------:R-:W-:Y:S01]  /*4e60*/  SHF.R.U32.HI R19, RZ, 0x4, R50 ;  /* 0x00000004ff137819 */ /* 0x000fe20000011632 */
[----:B------:R-:W-:Y:S01]  /*4e70*/  IMAD R9, R54, 0x1f, RZ ;  /* 0x0000001f36097824 */ /* 0x000fe200078e02ff */
[----:B------:R-:W-:Y:S02]  /*4e80*/  LEA.HI.X.SX32 R133, R29, R39, 0x1, P4 ;  /* 0x000000271d857211 */ /* 0x000fe400020f0eff */
[----:B------:R-:W-:Y:S02]  /*4e90*/  LOP3.LUT P4, RZ, R19, 0x1, RZ, 0xc0, !PT ;  /* 0x0000000113ff7812 */ /* 0x000fe4000788c0ff */
[----:B------:R-:W-:Y:S02]  /*4ea0*/  PRMT R46, RZ, 0x7610, R46 ;  /* 0x00007610ff2e7816 */ /* 0x000fe4000000002e */
[--C-:B------:R-:W-:Y:S02]  /*4eb0*/  SHF.R.U32.HI R43, RZ, 0x5, R50.reuse ;  /* 0x00000005ff2b7819 */ /* 0x100fe40000011632 */
[----:B------:R-:W-:-:S02]  /*4ec0*/  SHF.R.U32.HI R38, RZ, 0x3, R50 ;  /* 0x00000003ff267819 */ /* 0x000fc40000011632 */
[----:B------:R-:W-:Y:S01]  /*4ed0*/  LOP3.LUT R205, R33, 0x1f, RZ, 0xc0, !PT ;  /* 0x0000001f21cd7812 */ /* 0x000fe200078ec0ff */
[----:B------:R-:W5:Y:S01]  /*4ee0*/  @!P1 LDG.E.U16 R46, desc[UR22][R132.64] ;  /* 0x00000016842e9981 */ /* 0x000f62000c1e1500 */
[----:B------:R-:W-:Y:S02]  /*4ef0*/  LEA.HI.X.SX32 R9, R9, R39, 0x1, P5 ;  /* 0x0000002709097211 */ /* 0x000fe400028f0eff */
[----:B------:R-:W-:Y:S02]  /*4f00*/  LOP3.LUT P5, RZ, R43, 0x1, RZ, 0xc0, !PT ;  /* 0x000000012bff7812 */ /* 0x000fe400078ac0ff */
[----:B------:R-:W-:Y:S02]  /*4f10*/  PRMT R19, RZ, 0x7610, R19 ;  /* 0x00007610ff137816 */ /* 0x000fe40000000013 */
[----:B------:R-:W-:Y:S01]  /*4f20*/  PRMT R43, RZ, 0x7610, R43 ;  /* 0x00007610ff2b7816 */ /* 0x000fe2000000002b */
[----:B------:R-:W-:Y:S01]  /*4f30*/  IMAD R131, R205, R55, RZ ;  /* 0x00000037cd837224 */ /* 0x000fe200078e02ff */
[----:B------:R-:W-:-:S02]  /*4f40*/  LOP3.LUT P1, RZ, R38, 0x1, RZ, 0xc0, !PT ;  /* 0x0000000126ff7812 */ /* 0x000fc4000782c0ff */
[----:B------:R-:W-:Y:S01]  /*4f50*/  LEA.HI.X.SX32 R7, R7, R39, 0x1, P6 ;  /* 0x0000002707077211 */ /* 0x000fe200030f0eff */
[----:B------:R1:W5:Y:S01]  /*4f60*/  @P3 LDG.E.U16 R19, desc[UR22][R70.64] ;  /* 0x0000001646133981 */ /* 0x000362000c1e1500 */
[----:B------:R-:W-:Y:S01]  /*4f70*/  SHF.R.U32.HI R39, RZ, 0x2, R50 ;  /* 0x00000002ff277819 */ /* 0x000fe20000011632 */
[----:B0-----:R-:W-:Y:S02]  /*4f80*/  IMAD R62, R62, UR5, RZ ;  /* 0x000000053e3e7c24 */ /* 0x001fe4000f8e02ff */
[----:B------:R-:W5:Y:S01]  /*4f90*/  @P4 LDG.E.U16 R43, desc[UR22][R74.64] ;  /* 0x000000164a2b4981 */ /* 0x000f62000c1e1500 */
[----:B------:R-:W-:Y:S02]  /*4fa0*/  LOP3.LUT P3, RZ, R39, 0x1, RZ, 0xc0, !PT ;  /* 0x0000000127ff7812 */ /* 0x000fe4000786c0ff */
[----:B------:R-:W-:Y:S02]  /*4fb0*/  PRMT R39, RZ, 0x7610, R39 ;  /* 0x00007610ff277816 */ /* 0x000fe40000000027 */
[----:B-1----:R-:W-:Y:S01]  /*4fc0*/  LEA R70, P4, R131, UR18, 0x1 ;  /* 0x0000001283467c11 */ /* 0x002fe2000f8808ff */
[----:B------:R-:W-:-:S02]  /*4fd0*/  IMAD R197, R59, UR5, RZ ;  /* 0x000000053bc57c24 */ /* 0x000fc4000f8e02ff */
[----:B------:R-:W-:Y:S01]  /*4fe0*/  IMAD R64, R64, UR5, RZ ;  /* 0x0000000540407c24 */ /* 0x000fe2000f8e02ff */
[----:B------:R-:W-:Y:S01]  /*4ff0*/  LEA.HI.X.SX32 R71, R131, UR19, 0x1, P4 ;  /* 0x0000001383477c11 */ /* 0x000fe2000a0f0eff */
[----:B------:R-:W-:Y:S01]  /*5000*/  IMAD R65, R65, UR5, RZ ;  /* 0x0000000541417c24 */ /* 0x000fe2000f8e02ff */
[-C--:B------:R-:W-:Y:S01]  /*5010*/  LEA R194, P6, R62, R70.reuse, 0x1 ;  /* 0x000000463ec27211 */ /* 0x080fe200078c08ff */
[----:B------:R0:W5:Y:S01]  /*5020*/  @P1 LDG.E.U16 R39, desc[UR22][R60.64] ;  /* 0x000000163c271981 */ /* 0x000162000c1e1500 */
[----:B------:R-:W-:Y:S01]  /*5030*/  IMAD R63, R63, UR5, RZ ;  /* 0x000000053f3f7c24 */ /* 0x000fe2000f8e02ff */
[-C--:B------:R-:W-:Y:S01]  /*5040*/  LEA R196, P1, R197, R70.reuse, 0x1 ;  /* 0x00000046c5c47211 */ /* 0x080fe200078208ff */
[----:B------:R-:W-:Y:S01]  /*5050*/  IMAD R67, R67, UR5, RZ ;  /* 0x0000000543437c24 */ /* 0x000fe2000f8e02ff */
[----:B------:R-:W-:Y:S01]  /*5060*/  LEA R190, P4, R64, R70, 0x1 ;  /* 0x0000004640be7211 */ /* 0x000fe200078808ff */
[----:B------:R-:W-:Y:S01]  /*5070*/  IMAD R116, R116, UR5, RZ ;  /* 0x0000000574747c24 */ /* 0x000fe2000f8e02ff */
[----:B------:R-:W-:-:S02]  /*5080*/  LEA.HI.X.SX32 R195, R62, R71, 0x1, P6 ;  /* 0x000000473ec37211 */ /* 0x000fc400030f0eff */
[-C--:B------:R-:W-:Y:S01]  /*5090*/  LEA R188, P6, R65, R70.reuse, 0x1 ;  /* 0x0000004641bc7211 */ /* 0x080fe200078c08ff */
[----:B------:R-:W-:Y:S01]  /*50a0*/  IMAD R66, R66, UR5, RZ ;  /* 0x0000000542427c24 */ /* 0x000fe2000f8e02ff */
[-C--:B------:R-:W-:Y:S01]  /*50b0*/  LEA.HI.X.SX32 R197, R197, R71.reuse, 0x1, P1 ;  /* 0x00000047c5c57211 */ /* 0x080fe200008f0eff */
[----:B------:R-:W-:Y:S01]  /*50c0*/  IMAD R69, R69, UR5, RZ ;  /* 0x0000000545457c24 */ /* 0x000fe2000f8e02ff */
[-C--:B------:R-:W-:Y:S01]  /*50d0*/  LEA.HI.X.SX32 R191, R64, R71.reuse, 0x1, P4 ;  /* 0x0000004740bf7211 */ /* 0x080fe200020f0eff */
[----:B------:R-:W-:Y:S01]  /*50e0*/  IMAD R72, R72, UR5, RZ ;  /* 0x0000000548487c24 */ /* 0x000fe2000f8e02ff */
[-C--:B------:R-:W-:Y:S02]  /*50f0*/  LEA R192, P1, R63, R70.reuse, 0x1 ;  /* 0x000000463fc07211 */ /* 0x080fe400078208ff */
[----:B------:R-:W-:Y:S02]  /*5100*/  LEA R184, P4, R67, R70, 0x1 ;  /* 0x0000004643b87211 */ /* 0x000fe400078808ff */
        /* <DEDUP_REMOVED lines=73> */
[-C--:B------:R-:W-:Y:S02]  /*55a0*/  LEA R134, P6, R122, R70.reuse, 0x1 ;  /* 0x000000467a867211 */ /* 0x080fe400078c08ff */
[----:B------:R-:W-:Y:S01]  /*55b0*/  PRMT R38, RZ, 0x7610, R38 ;  /* 0x00007610ff267816 */ /* 0x000fe20000000026 */
[----:B------:R-:W-:Y:S01]  /*55c0*/  IMAD R59, R130, UR5, RZ ;  /* 0x00000005823b7c24 */ /* 0x000fe2000f8e02ff */
[-C--:B------:R-:W-:Y:S01]  /*55d0*/  LEA.HI.X.SX32 R145, R90, R71.reuse, 0x1, P1 ;  /* 0x000000475a917211 */ /* 0x080fe200008f0eff */
[----:B------:R-:W-:Y:S01]  /*55e0*/  IMAD R95, R95, UR5, RZ ;  /* 0x000000055f5f7c24 */ /* 0x000fe2000f8e02ff */
[-C--:B------:R-:W-:Y:S01]  /*55f0*/  LEA.HI.X.SX32 R137, R94, R71.reuse, 0x1, P4 ;  /* 0x000000475e897211 */ /* 0x080fe200020f0eff */
[----:B------:R-:W-:Y:S01]  /*5600*/  IMAD R99, R99, UR5, RZ ;  /* 0x0000000563637c24 */ /* 0x000fe2000f8e02ff */
[-C--:B------:R-:W-:Y:S01]  /*5610*/  LEA R138, P1, R93, R70.reuse, 0x1 ;  /* 0x000000465d8a7211 */ /* 0x080fe200078208ff */
[----:B------:R-:W-:Y:S01]  /*5620*/  IMAD R204, R128, UR5, RZ ;  /* 0x0000000580cc7c24 */ /* 0x000fe2000f8e02ff */
[-C--:B------:R-:W-:Y:S01]  /*5630*/  LEA R130, P4, R96, R70.reuse, 0x1 ;  /* 0x0000004660827211 */ /* 0x080fe200078808ff */
[----:B------:R-:W-:Y:S01]  /*5640*/  IMAD R100, R100, UR5, RZ ;  /* 0x0000000564647c24 */ /* 0x000fe2000f8e02ff */
[-C--:B------:R-:W-:Y:S01]  /*5650*/  LEA.HI.X.SX32 R135, R122, R71.reuse, 0x1, P6 ;  /* 0x000000477a877211 */ /* 0x080fe200030f0eff */
[----:B------:R1:W5:Y:S01]  /*5660*/  @P5 LDG.E.U16 R38, desc[UR22][R76.64] ;  /* 0x000000164c265981 */ /* 0x000362000c1e1500 */
[-C--:B------:R-:W-:Y:S01]  /*5670*/  LEA R128, P6, R97, R70.reuse, 0x1 ;  /* 0x0000004661807211 */ /* 0x080fe200078c08ff */
[----:B------:R-:W-:Y:S01]  /*5680*/  IMAD R73, R124, UR5, RZ ;  /* 0x000000057c497c24 */ /* 0x000fe2000f8e02ff */
[-C--:B------:R-:W-:Y:S01]  /*5690*/  LEA.HI.X.SX32 R139, R93, R71.reuse, 0x1, P1 ;  /* 0x000000475d8b7211 */ /* 0x080fe200008f0eff */
[----:B------:R-:W-:Y:S01]  /*56a0*/  IMAD R98, R98, UR5, RZ ;  /* 0x0000000562627c24 */ /* 0x000fe2000f8e02ff */
[-C--:B------:R-:W-:Y:S01]  /*56b0*/  LEA.HI.X.SX32 R131, R96, R71.reuse, 0x1, P4 ;  /* 0x0000004760837211 */ /* 0x080fe200020f0eff */
[----:B0-----:R-:W-:Y:S01]  /*56c0*/  IMAD R60, R127, UR5, RZ ;  /* 0x000000057f3c7c24 */ /* 0x001fe2000f8e02ff */
[-C--:B------:R-:W-:Y:S01]  /*56d0*/  LEA R132, P1, R95, R70.reuse, 0x1 ;  /* 0x000000465f847211 */ /* 0x080fe200078208ff */
[----:B------:R-:W-:Y:S01]  /*56e0*/  IMAD R102, R102, UR5, RZ ;  /* 0x0000000566667c24 */ /* 0x000fe2000f8e02ff */
[----:B------:R-:W-:Y:S01]  /*56f0*/  LEA R124, P4, R99, R70, 0x1 ;  /* 0x00000046637c7211 */ /* 0x000fe200078808ff */
[----:B-1----:R-:W-:Y:S01]  /*5700*/  IMAD R76, R129, UR5, RZ ;  /* 0x00000005814c7c24 */ /* 0x002fe2000f8e02ff */
[----:B------:R-:W-:-:S02]  /*5710*/  LEA.HI.X.SX32 R129, R97, R71, 0x1, P6 ;  /* 0x0000004761817211 */ /* 0x000fc400030f0eff */
[-C--:B------:R-:W-:Y:S01]  /*5720*/  LEA R122, P6, R100, R70.reuse, 0x1 ;  /* 0x00000046647a7211 */ /* 0x080fe200078c08ff */
        /* <DEDUP_REMOVED lines=10> */
[----:B------:R-:W-:Y:S01]  /*57d0*/  IMAD R104, R104, UR5, RZ ;  /* 0x0000000568687c24 */ /* 0x000fe2000f8e02ff */
        /* <DEDUP_REMOVED lines=10> */
[----:B------:R-:W-:Y:S01]  /*5880*/  LEA.HI.X.SX32 R117, R102, R71, 0x1, P6 ;  /* 0x0000004766757211 */ /* 0x000fe200030f0eff */
[----:B------:R-:W-:Y:S01]  /*5890*/  IMAD R199, R110, UR5, RZ ;  /* 0x000000056ec77c24 */ /* 0x000fe2000f8e02ff */
[----:B------:R-:W-:Y:S01]  /*58a0*/  LEA R110, P6, R105, R70, 0x1 ;  /* 0x00000046696e7211 */ /* 0x000fe200078c08ff */
[----:B------:R-:W-:-:S02]  /*58b0*/  IMAD R74, R108, UR5, RZ ;  /* 0x000000056c4a7c24 */ /* 0x000fc4000f8e02ff */
[----:B------:R-:W-:Y:S01]  /*58c0*/  IMAD R202, R113, UR5, RZ ;  /* 0x0000000571ca7c24 */ /* 0x000fe2000f8e02ff */
[-C--:B------:R-:W-:Y:S01]  /*58d0*/  LEA.HI.X.SX32 R113, R104, R71.reuse, 0x1, P4 ;  /* 0x0000004768717211 */ /* 0x080fe200020f0eff */
[----:B------:R-:W-:Y:S01]  /*58e0*/  IMAD R81, R121, UR5, RZ ;  /* 0x0000000579517c24 */ /* 0x000fe2000f8e02ff */
[-C--:B------:R-:W-:Y:S01]  /*58f0*/  LEA.HI.X.SX32 R121, R101, R71.reuse, 0x1, P1 ;  /* 0x0000004765797211 */ /* 0x080fe200008f0eff */
[----:B------:R-:W-:Y:S01]  /*5900*/  IMAD R61, R106, UR5, RZ ;  /* 0x000000056a3d7c24 */ /* 0x000fe2000f8e02ff */
[-C--:B------:R-:W-:Y:S01]  /*5910*/  LEA R106, P4, R107, R70.reuse, 0x1 ;  /* 0x000000466b6a7211 */ /* 0x080fe200078808ff */
[----:B------:R-:W-:Y:S01]  /*5920*/  IMAD R200, R111, UR5, RZ ;  /* 0x000000056fc87c24 */ /* 0x000fe2000f8e02ff */
[-C--:B------:R-:W-:Y:S01]  /*5930*/  LEA.HI.X.SX32 R111, R105, R71.reuse, 0x1, P6 ;  /* 0x00000047696f7211 */ /* 0x080fe200030f0eff */
[----:B------:R-:W-:Y:S01]  /*5940*/  IMAD R203, R114, UR5, RZ ;  /* 0x0000000572cb7c24 */ /* 0x000fe2000f8e02ff */
[-C--:B------:R-:W-:Y:S01]  /*5950*/  LEA R114, P1, R103, R70.reuse, 0x1 ;  /* 0x0000004667727211 */ /* 0x080fe200078208ff */
[----:B------:R-:W-:Y:S01]  /*5960*/  IMAD R198, R109, UR5, RZ ;  /* 0x000000056dc67c24 */ /* 0x000fe2000f8e02ff */
[----:B------:R-:W-:Y:S01]  /*5970*/  LEA R104, P6, R74, R70, 0x1 ;  /* 0x000000464a687211 */ /* 0x000fe200078c08ff */
[----:B------:R-:W-:Y:S01]  /*5980*/  IMAD R89, R115, UR5, RZ ;  /* 0x0000000573597c24 */ /* 0x000fe2000f8e02ff */
[----:B------:R-:W-:-:S02]  /*5990*/  LEA.HI.X.SX32 R115, R103, R71, 0x1, P1 ;  /* 0x0000004767737211 */ /* 0x000fc400008f0eff */
[-C--:B------:R-:W-:Y:S02]  /*59a0*/  LEA.HI.X.SX32 R107, R107, R71.reuse, 0x1, P4 ;  /* 0x000000476b6b7211 */ /* 0x080fe400020f0eff */
[-C--:B------:R-:W-:Y:S02]  /*59b0*/  LEA R108, P1, R61, R70.reuse, 0x1 ;  /* 0x000000463d6c7211 */ /* 0x080fe400078208ff */
[-C--:B------:R-:W-:Y:S02]  /*59c0*/  LEA R100, P4, R198, R70.reuse, 0x1 ;  /* 0x00000046c6647211 */ /* 0x080fe400078808ff */
[-C--:B------:R-:W-:Y:S02]  /*59d0*/  LEA.HI.X.SX32 R105, R74, R71.reuse, 0x1, P6 ;  /* 0x000000474a697211 */ /* 0x080fe400030f0eff */
[----:B------:R-:W-:Y:S02]  /*59e0*/  LEA R98, P6, R199, R70, 0x1 ;  /* 0x00000046c7627211 */ /* 0x000fe400078c08ff */
        /* <DEDUP_REMOVED lines=20> */
[----:B------:R-:W-:Y:S02]  /*5b30*/  SHF.R.U32.HI R50, RZ, 0x1, R50 ;  /* 0x00000001ff327819 */ /* 0x000fe40000011632 */
[-C--:B------:R-:W-:Y:S02]  /*5b40*/  LEA R84, P1, R85, R70.reuse, 0x1 ;  /* 0x0000004655547211 */ /* 0x080fe400078208ff */
[-C--:B------:R-:W-:Y:S02]  /*5b50*/  LEA R76, P4, R77, R70.reuse, 0x1 ;  /* 0x000000464d4c7211 */ /* 0x080fe400078808ff */
[----:B------:R-:W-:Y:S02]  /*5b60*/  LEA.HI.X.SX32 R81, R81, R71, 0x1, P6 ;  /* 0x0000004751517211 */ /* 0x000fe400030f0eff */
[----:B------:R-:W-:-:S02]  /*5b70*/  LEA R74, P6, R75, R70, 0x1 ;  /* 0x000000464b4a7211 */ /* 0x000fc400078c08ff */
[----:B------:R-:W-:Y:S02]  /*5b80*/  LOP3.LUT P5, RZ, R50, 0x1, RZ, 0xc0, !PT ;  /* 0x0000000132ff7812 */ /* 0x000fe400078ac0ff */
[-C--:B------:R-:W-:Y:S02]  /*5b90*/  LEA.HI.X.SX32 R85, R85, R71.reuse, 0x1, P1 ;  /* 0x0000004755557211 */ /* 0x080fe400008f0eff */
[-C--:B------:R-:W-:Y:S02]  /*5ba0*/  LEA.HI.X.SX32 R77, R77, R71.reuse, 0x1, P4 ;  /* 0x000000474d4d7211 */ /* 0x080fe400020f0eff */
[-C--:B------:R-:W-:Y:S02]  /*5bb0*/  LEA R78, P1, R79, R70.reuse, 0x1 ;  /* 0x000000464f4e7211 */ /* 0x080fe400078208ff */
[----:B------:R-:W-:Y:S02]  /*5bc0*/  LEA R72, P4, R73, R70, 0x1 ;  /* 0x0000004649487211 */ /* 0x000fe400078808ff */
[----:B------:R-:W-:-:S02]  /*5bd0*/  LEA.HI.X.SX32 R75, R75, R71, 0x1, P6 ;  /* 0x000000474b4b7211 */ /* 0x000fc400030f0eff */
[----:B------:R-:W-:Y:S02]  /*5be0*/  LEA R70, P6, R59, R70, 0x1 ;  /* 0x000000463b467211 */ /* 0x000fe400078c08ff */
[-C--:B------:R-:W-:Y:S02]  /*5bf0*/  LEA.HI.X.SX32 R79, R79, R71.reuse, 0x1, P1 ;  /* 0x000000474f4f7211 */ /* 0x080fe400008f0eff */
[-C--:B------:R-:W-:Y:S02]  /*5c00*/  LEA.HI.X.SX32 R73, R73, R71.reuse, 0x1, P4 ;  /* 0x0000004749497211 */ /* 0x080fe400020f0eff */
[----:B------:R-:W-:Y:S02]  /*5c10*/  LEA.HI.X.SX32 R71, R59, R71, 0x1, P6 ;  /* 0x000000473b477211 */ /* 0x000fe400030f0eff */
[----:B------:R-:W-:Y:S02]  /*5c20*/  PRMT R50, RZ, 0x7610, R50 ;  /* 0x00007610ff327816 */ /* 0x000fe40000000032 */
[----:B------:R-:W-:-:S02]  /*5c30*/  PRMT R59, RZ, 0x7610, R59 ;  /* 0x00007610ff3b7816 */ /* 0x000fc4000000003b */
[----:B------:R-:W-:Y:S02]  /*5c40*/  PRMT R60, RZ, 0x7610, R60 ;  /* 0x00007610ff3c7816 */ /* 0x000fe4000000003c */
[----:B------:R2:W5:Y:S04]  /*5c50*/  @P3 LDG.E.U16 R50, desc[UR22][R4.64] ;  /* 0x0000001604323981 */ /* 0x000568000c1e1500 */
[----:B------:R2:W5:Y:S04]  /*5c60*/  @P5 LDG.E.U16 R59, desc[UR22][R6.64] ;  /* 0x00000016063b5981 */ /* 0x000568000c1e1500 */
[----:B------:R2:W5:Y:S01]  /*5c70*/  @!P0 LDG.E.U16 R60, desc[UR22][R8.64] ;  /* 0x00000016083c8981 */ /* 0x000562000c1e1500 */
[----:B------:R-:W-:-:S05]  /*5c80*/  VIADD R216, R10, 0x1f ;  /* 0x0000001f0ad87836 */ /* 0x000fca0000000000 */
[----:B------:R2:W-:Y:S01]  /*5c90*/  STL [R1+0x4], R216 ;  /* 0x000004d801007387 */ /* 0x0005e20000100800 */
[----:B------:R-:W-:Y:S01]  /*5ca0*/  ISETP.GT.AND P1, PT, R216, 0x1f, PT ;  /* 0x0000001fd800780c */ /* 0x000fe20003f24270 */
[----:B------:R-:W-:-:S04]  /*5cb0*/  @!UP1 UIADD3 UR4, UPT, UPT, -UR4, 0x100000, URZ ;  /* 0x0010000004049890 */ /* 0x000fc8000fffe1ff */
[----:B------:R-:W-:Y:S02]  /*5cc0*/  @!UP1 USHF.L.U32 UR5, UR4, 0xb, URZ ;  /* 0x0000000b04059899 */ /* 0x000fe400080006ff */
[----:B------:R-:W-:Y:S01]  /*5cd0*/  @!UP1 USHF.L.U32 UR4, UR4, 0x1, URZ ;  /* 0x0000000104049899 */ /* 0x000fe200080006ff */
[----:B------:R-:W-:Y:S01]  /*5ce0*/  VOTEU.ALL UP1, P2 ;  /* 0x0000000000ff7886 */ /* 0x000fe20001020000 */
[----:B------:R-:W-:-:S10]  /*5cf0*/  ISETP.LT.AND P4, PT, R205, R10, P1 ;  /* 0x0000000acd00720c */ /* 0x000fd40000f81270 */
[----:B------:R2:W0:Y:S02]  /*5d00*/  @!UP1 SYNCS.EXCH.64 URZ, [UR11+0x8008], UR4 ;  /* 0x008008040bff95b2 */ /* 0x0004240008000100 */
[----:B--2---:R-:W-:Y:S05]  /*5d10*/  @!P1 BRA `(.L_x_6) ;  /* 0x0000000000449947 */ /* 0x004fea0003800000 */
[----:B-----5:R-:W-:Y:S02]  /*5d20*/  PRMT R14, R14, 0x5410, R17 ;  /* 0x000054100e0e7816 */ /* 0x020fe40000000011 */
[----:B------:R-:W-:Y:S02]  /*5d30*/  PRMT R15, R15, 0x5410, R18 ;  /* 0x000054100f0f7816 */ /* 0x000fe40000000012 */
[----:B------:R-:W-:Y:S02]  /*5d40*/  PRMT R16, R16, 0x5410, R19 ;  /* 0x0000541010107816 */ /* 0x000fe40000000013 */
[----:B------:R-:W-:Y:S02]  /*5d50*/  PRMT R4, R57, 0x5410, R58 ;  /* 0x0000541039047816 */ /* 0x000fe4000000003a */
[----:B------:R-:W-:Y:S02]  /*5d60*/  PRMT R5, R53, 0x5410, R56 ;  /* 0x0000541035057816 */ /* 0x000fe40000000038 */
[----:B------:R-:W-:-:S02]  /*5d70*/  PRMT R6, R51, 0x5410, R52 ;  /* 0x0000541033067816 */ /* 0x000fc40000000034 */
[----:B------:R-:W-:Y:S02]  /*5d80*/  PRMT R7, R48, 0x5410, R49 ;  /* 0x0000541030077816 */ /* 0x000fe40000000031 */
        /* <DEDUP_REMOVED lines=8> */
[----:B------:R-:W-:-:S04]  /*5e10*/  PRMT R19, R59, 0x5410, R60 ;  /* 0x000054103b137816 */ /* 0x000fc8000000003c */
[----:B------:R1:W-:Y:S03]  /*5e20*/  STTM.x16 tmem[UR12+0x100], R4 ;  /* 0x00010004000079ed */ /* 0x0003e6000824000c */
.L_x_6:
[----:B------:R-:W2:Y:S01]  /*5e30*/  FENCE.VIEW.ASYNC.T ;  /* 0x00000000000073c6 */ /* 0x000ea20000000200 */
[----:B-1---5:R-:W-:Y:S01]  /*5e40*/  PRMT R12, RZ, 0x7610, R12 ;  /* 0x00007610ff0c7816 */ /* 0x022fe2000000000c */
[----:B0-2---:R-:W-:Y:S01]  /*5e50*/  BAR.SYNC.DEFER_BLOCKING 0x0 ;  /* 0x0000000000007b1d */ /* 0x005fe20000010000 */
[----:B------:R-:W-:Y:S02]  /*5e60*/  PRMT R14, RZ, 0x7610, R14 ;  /* 0x00007610ff0e7816 */ /* 0x000fe4000000000e */
[----:B------:R-:W-:Y:S02]  /*5e70*/  PRMT R16, RZ, 0x7610, R16 ;  /* 0x00007610ff107816 */ /* 0x000fe40000000010 */
[----:B------:R-:W-:Y:S01]  /*5e80*/  PRMT R18, RZ, 0x7610, R18 ;  /* 0x00007610ff127816 */ /* 0x000fe20000000012 */
[----:B------:R-:W0:Y:S01]  /*5e90*/  LDCU UR4, c[0x0][0x3a0] ;  /* 0x00007400ff0477ac */ /* 0x000e220008000800 */
[----:B------:R-:W-:Y:S02]  /*5ea0*/  PRMT R36, RZ, 0x7610, R36 ;  /* 0x00007610ff247816 */ /* 0x000fe40000000024 */
[----:B------:R-:W-:-:S02]  /*5eb0*/  PRMT R38, RZ, 0x7610, R38 ;  /* 0x00007610ff267816 */ /* 0x000fc40000000026 */
[----:B------:R-:W-:Y:S02]  /*5ec0*/  PRMT R40, RZ, 0x7610, R40 ;  /* 0x00007610ff287816 */ /* 0x000fe40000000028 */
[----:B------:R-:W-:Y:S02]  /*5ed0*/  PRMT R42, RZ, 0x7610, R42 ;  /* 0x00007610ff2a7816 */ /* 0x000fe4000000002a */
[----:B------:R-:W-:Y:S02]  /*5ee0*/  PRMT R44, RZ, 0x7610, R44 ;  /* 0x00007610ff2c7816 */ /* 0x000fe4000000002c */
[----:B------:R-:W-:Y:S02]  /*5ef0*/  PRMT R46, RZ, 0x7610, R46 ;  /* 0x00007610ff2e7816 */ /* 0x000fe4000000002e */
[----:B------:R-:W-:Y:S02]  /*5f00*/  PRMT R48, RZ, 0x7610, R48 ;  /* 0x00007610ff307816 */ /* 0x000fe40000000030 */
[----:B------:R-:W-:-:S02]  /*5f10*/  PRMT R50, RZ, 0x7610, R50 ;  /* 0x00007610ff327816 */ /* 0x000fc40000000032 */
[----:B------:R-:W-:Y:S01]  /*5f20*/  PRMT R52, RZ, 0x7610, R52 ;  /* 0x00007610ff347816 */ /* 0x000fe20000000034 */
[----:B------:R-:W2:Y:S01]  /*5f30*/  @P4 LDG.E.U16 R12, desc[UR22][R196.64] ;  /* 0x00000016c40c4981 */ /* 0x000ea2000c1e1500 */
[----:B------:R-:W-:Y:S02]  /*5f40*/  PRMT R56, RZ, 0x7610, R56 ;  /* 0x00007610ff387816 */ /* 0x000fe40000000038 */
[----:B------:R-:W-:Y:S01]  /*5f50*/  PRMT R58, RZ, 0x7610, R58 ;  /* 0x00007610ff3a7816 */ /* 0x000fe2000000003a */
[----:B------:R-:W3:Y:S01]  /*5f60*/  @P4 LDG.E.U16 R14, desc[UR22][R192.64] ;  /* 0x00000016c00e4981 */ /* 0x000ee2000c1e1500 */
[----:B------:R-:W-:Y:S02]  /*5f70*/  PRMT R60, RZ, 0x7610, R60 ;  /* 0x00007610ff3c7816 */ /* 0x000fe4000000003c */
[----:B------:R-:W-:Y:S01]  /*5f80*/  PRMT R62, RZ, 0x7610, R62 ;  /* 0x00007610ff3e7816 */ /* 0x000fe2000000003e */
[----:B------:R-:W4:Y:S01]  /*5f90*/  @P4 LDG.E.U16 R16, desc[UR22][R188.64] ;  /* 0x00000016bc104981 */ /* 0x000f22000c1e1500 */
[----:B------:R-:W-:-:S02]  /*5fa0*/  PRMT R64, RZ, 0x7610, R64 ;  /* 0x00007610ff407816 */ /* 0x000fc40000000040 */
[----:B------:R-:W-:Y:S01]  /*5fb0*/  PRMT R66, RZ, 0x7610, R66 ;  /* 0x00007610ff427816 */ /* 0x000fe20000000042 */
[----:B------:R-:W4:Y:S01]  /*5fc0*/  @P4 LDG.E.U16 R18, desc[UR22][R184.64] ;  /* 0x00000016b8124981 */ /* 0x000f22000c1e1500 */
[----:B------:R-:W-:Y:S02]  /*5fd0*/  PRMT R68, RZ, 0x7610, R68 ;  /* 0x00007610ff447816 */ /* 0x000fe40000000044 */
[----:B------:R-:W-:Y:S01]  /*5fe0*/  PRMT R198, RZ, 0x7610, R198 ;  /* 0x00007610ffc67816 */ /* 0x000fe200000000c6 */
[----:B------:R-:W4:Y:S01]  /*5ff0*/  @P4 LDG.E.U16 R36, desc[UR22][R180.64] ;  /* 0x00000016b4244981 */ /* 0x000f22000c1e1500 */
        /* <DEDUP_REMOVED lines=63> */
[----:B------:R-:W-:-:S03]  /*63f0*/  PRMT R215, RZ, 0x7610, R215 ;  /* 0x00007610ffd77816 */ /* 0x000fc600000000d7 */
[----:B------:R-:W4:Y:S04]  /*6400*/  @P4 LDG.E.U16 R212, desc[UR22][R92.64] ;  /* 0x000000165cd44981 */ /* 0x000f28000c1e1500 */
        /* <DEDUP_REMOVED lines=36> */
[----:B------:R-:W4:Y:S01]  /*6650*/  @P4 LDG.E.U16 R215, desc[UR22][R70.64] ;  /* 0x0000001646d74981 */ /* 0x000f22000c1e1500 */
[----:B------:R-:W-:-:S02]  /*6660*/  SHF.R.S32.HI R202, RZ, 0x6, R33 ;  /* 0x00000006ffca7819 */ /* 0x000fc40000011421 */
[----:B------:R-:W-:Y:S02]  /*6670*/  SHF.R.S32.HI R35, RZ, 0x1f, R32 ;  /* 0x0000001fff237819 */ /* 0x000fe40000011420 */
[----:B------:R-:W-:Y:S02]  /*6680*/  SGXT R202, R202, 0x1 ;  /* 0x00000001caca781a */ /* 0x000fe40000000200 */
[----:B------:R-:W-:Y:S01]  /*6690*/  SHF.L.U64.HI R35, R32, 0x1, R35 ;  /* 0x0000000120237819 */ /* 0x000fe20000010223 */
[----:B------:R-:W-:Y:S01]  /*66a0*/  IMAD.SHL.U32 R32, R54, 0x20, RZ ;  /* 0x0000002036207824 */ /* 0x000fe200078e00ff */
[----:B------:R-:W-:Y:S01]  /*66b0*/  LOP3.LUT R202, R202, 0x90, RZ, 0xc0, !PT ;  /* 0x00000090caca7812 */ /* 0x000fe200078ec0ff */
[----:B------:R-:W-:Y:S02]  /*66c0*/  IMAD.SHL.U32 R33, R33, 0x2, RZ ;  /* 0x0000000221217824 */ /* 0x000fe400078e00ff */
[----:B------:R-:W-:-:S03]  /*66d0*/  IMAD.WIDE R34, R32, 0x2, R34 ;  /* 0x0000000220227825 */ /* 0x000fc600078e0222 */
[----:B------:R-:W-:Y:S02]  /*66e0*/  LOP3.LUT R33, R202, 0x7e, R33, 0x78, !PT ;  /* 0x0000007eca217812 */ /* 0x000fe400078e7821 */
[----:B------:R-:W-:Y:S02]  /*66f0*/  IADD3 R202, P0, PT, R34, UR16, RZ ;  /* 0x0000001022ca7c10 */ /* 0x000fe4000ff1e0ff */
[----:B------:R-:W-:Y:S01]  /*6700*/  LOP3.LUT R34, R33, 0x20, RZ, 0x3c, !PT ;  /* 0x0000002021227812 */ /* 0x000fe200078e3cff */
[----:B0-----:R-:W-:-:S04]  /*6710*/  UIADD3 UR5, UPT, UPT, UR4, 0x1f, URZ ;  /* 0x0000001f04057890 */ /* 0x001fc8000fffe0ff */
[----:B------:R-:W-:Y:S01]  /*6720*/  USHF.R.S32.HI UR4, URZ, 0x1f, UR5 ;  /* 0x0000001fff047899 */ /* 0x000fe20008011405 */
[----:B------:R-:W-:-:S03]  /*6730*/  IADD3.X R203, PT, PT, R35, UR17, RZ, P0, !PT ;  /* 0x0000001123cb7c10 */ /* 0x000fc600087fe4ff */
[----:B------:R-:W-:Y:S01]  /*6740*/  ULEA.HI UR4, UR4, UR5, URZ, 0x5 ;  /* 0x0000000504047291 */ /* 0x000fe2000f8f28ff */
[----:B------:R-:W-:-:S03]  /*6750*/  ISETP.NE.U32.AND P0, PT, RZ, UR7, PT ;  /* 0x00000007ff007c0c */ /* 0x000fc6000bf05070 */
[----:B------:R-:W-:Y:S01]  /*6760*/  USHF.R.S32.HI UR4, URZ, 0x5, UR4 ;  /* 0x00000005ff047899 */ /* 0x000fe20008011404 */
[----:B------:R-:W-:Y:S01]  /*6770*/  ISETP.LT.OR P1, PT, R216, 0x20, P0 ;  /* 0x00000020d800780c */ /* 0x000fe20000721670 */
[----:B--2---:R-:W-:Y:S04]  /*6780*/  STS.U16 [R33+UR11], R12 ;  /* 0x0000000c21007988 */ /* 0x004fe8000800040b */
[----:B---3--:R-:W-:Y:S04]  /*6790*/  STS.U16 [R33+UR11+0x200], R14 ;  /* 0x0002000e21007988 */ /* 0x008fe8000800040b */
[----:B----4-:R-:W-:Y:S04]  /*67a0*/  STS.U16 [R33+UR11+0x400], R16 ;  /* 0x0004001021007988 */ /* 0x010fe8000800040b */
[----:B------:R-:W-:Y:S04]  /*67b0*/  STS.U16 [R33+UR11+0x600], R18 ;  /* 0x0006001221007988 */ /* 0x000fe8000800040b */
        /* <DEDUP_REMOVED lines=28> */
[----:B------:R0:W-:Y:S04]  /*6980*/  STS.U16 [R34+UR11+0x100], R5 ;  /* 0x0001000522007988 */ /* 0x0001e8000800040b */
        /* <DEDUP_REMOVED lines=30> */
[----:B------:R1:W-:Y:S01]  /*6b70*/  STS.U16 [R34+UR11+0x3f00], R215 ;  /* 0x003f00d722007988 */ /* 0x0003e2000800040b */
[----:B------:R2:W-:Y:S06]  /*6b80*/  MEMBAR.ALL.CTA ;  /* 0x0000000000007992 */ /* 0x0005ec0000008000 */
[----:B--2---:R-:W2:Y:S01]  /*6b90*/  FENCE.VIEW.ASYNC.S ;  /* 0x00000000000073c6 */ /* 0x004ea20000000000 */
[----:B------:R-:W-:-:S04]  /*6ba0*/  UISETP.LT.AND UP1, UPT, UR4, 0x1, UPT ;  /* 0x000000010400788c */ /* 0x000fc8000bf21270 */
[----:B------:R-:W-:Y:S01]  /*6bb0*/  USEL UR4, UR4, 0x1, !UP1 ;  /* 0x0000000104047887 */ /* 0x000fe2000c800000 */
[----:B0-----:R-:W-:Y:S01]  /*6bc0*/  SHF.R.S32.HI R5, RZ, 0x1f, R54 ;  /* 0x0000001fff057819 */ /* 0x001fe20000011436 */
[C---:B------:R-:W-:Y:S02]  /*6bd0*/  IMAD R36, R54.reuse, 0xf, RZ ;  /* 0x0000000f36247824 */ /* 0x040fe400078e02ff */
[----:B------:R-:W-:Y:S01]  /*6be0*/  UIADD3 UR9, UPT, UPT, UR4, -0x1, URZ ;  /* 0xffffffff04097890 */ /* 0x000fe2000fffe0ff */
[C---:B-1----:R-:W-:Y:S02]  /*6bf0*/  IMAD.SHL.U32 R37, R54.reuse, 0x10, RZ ;  /* 0x0000001036257824 */ /* 0x042fe400078e00ff */
[C---:B------:R-:W-:Y:S02]  /*6c00*/  IMAD R38, R54.reuse, 0x11, RZ ;  /* 0x0000001136267824 */ /* 0x040fe400078e02ff */
[C---:B------:R-:W-:Y:S02]  /*6c10*/  IMAD R39, R54.reuse, 0x12, RZ ;  /* 0x0000001236277824 */ /* 0x040fe400078e02ff */
[----:B------:R-:W-:-:S02]  /*6c20*/  IMAD R40, R54, 0x13, RZ ;  /* 0x0000001336287824 */ /* 0x000fc400078e02ff */
[C---:B---3--:R-:W-:Y:S02]  /*6c30*/  IMAD R41, R54.reuse, 0x14, RZ ;  /* 0x0000001436297824 */ /* 0x048fe400078e02ff */
[C---:B------:R-:W-:Y:S02]  /*6c40*/  IMAD R42, R54.reuse, 0x15, RZ ;  /* 0x00000015362a7824 */ /* 0x040fe400078e02ff */
[C---:B----4-:R-:W-:Y:S02]  /*6c50*/  IMAD R43, R54.reuse, 0x16, RZ ;  /* 0x00000016362b7824 */ /* 0x050fe400078e02ff */
[C---:B------:R-:W-:Y:S02]  /*6c60*/  IMAD R44, R54.reuse, 0x17, RZ ;  /* 0x00000017362c7824 */ /* 0x040fe400078e02ff */
[C---:B------:R-:W-:Y:S02]  /*6c70*/  IMAD R45, R54.reuse, 0x18, RZ ;  /* 0x00000018362d7824 */ /* 0x040fe400078e02ff */
[----:B------:R-:W-:-:S02]  /*6c80*/  IMAD R46, R54, 0x19, RZ ;  /* 0x00000019362e7824 */ /* 0x000fc400078e02ff */
[C---:B------:R-:W-:Y:S02]  /*6c90*/  IMAD R47, R54.reuse, 0x1a, RZ ;  /* 0x0000001a362f7824 */ /* 0x040fe400078e02ff */
[C---:B------:R-:W-:Y:S02]  /*6ca0*/  IMAD R48, R54.reuse, 0x1b, RZ ;  /* 0x0000001b36307824 */ /* 0x040fe400078e02ff */
[C---:B------:R-:W-:Y:S02]  /*6cb0*/  IMAD R49, R54.reuse, 0x1c, RZ ;  /* 0x0000001c36317824 */ /* 0x040fe400078e02ff */
[C---:B------:R-:W-:Y:S01]  /*6cc0*/  IMAD R50, R54.reuse, 0x1d, RZ ;  /* 0x0000001d36327824 */ /* 0x040fe200078e02ff */
[----:B------:R-:W-:Y:S02]  /*6cd0*/  UISETP.NE.U32.AND UP1, UPT, UR9, URZ, UPT ;  /* 0x000000ff0900728c */ /* 0x000fe4000bf25070 */
[----:B------:R-:W-:Y:S01]  /*6ce0*/  UIADD3 UR13, UPT, UPT, UR10, 0x100, URZ ;  /* 0x000001000a0d7890 */ /* 0x000fe2000fffe0ff */
[----:B------:R-:W-:Y:S01]  /*6cf0*/  IMAD.SHL.U32 R35, R55, 0x20, RZ ;  /* 0x0000002037237824 */ /* 0x000fe200078e00ff */
[C---:B------:R-:W-:Y:S01]  /*6d00*/  SHF.L.U64.HI R52, R54.reuse, 0x1, R5 ;  /* 0x0000000136347819 */ /* 0x040fe20000010205 */
[C---:B------:R-:W-:Y:S01]  /*6d10*/  IMAD R51, R54.reuse, 0x1e, RZ ;  /* 0x0000001e36337824 */ /* 0x040fe200078e02ff */
[----:B------:R-:W-:Y:S01]  /*6d20*/  SHF.R.S32.HI R55, RZ, 0x1f, R28 ;  /* 0x0000001fff377819 */ /* 0x000fe2000001141c */
[----:B------:R-:W-:Y:S01]  /*6d30*/  IMAD R53, R54, 0x1f, RZ ;  /* 0x0000001f36357824 */ /* 0x000fe200078e02ff */
[----:B------:R-:W-:-:S02]  /*6d40*/  SHF.R.S32.HI R54, RZ, 0x1f, R3 ;  /* 0x0000001fff367819 */ /* 0x000fc40000011403 */
[----:B------:R-:W-:Y:S02]  /*6d50*/  SHF.R.S32.HI R5, RZ, 0x1f, R20 ;  /* 0x0000001fff057819 */ /* 0x000fe40000011414 */
[----:B------:R-:W-:Y:S02]  /*6d60*/  SHF.R.S32.HI R57, RZ, 0x1f, R24 ;  /* 0x0000001fff397819 */ /* 0x000fe40000011418 */
[----:B------:R-:W-:Y:S02]  /*6d70*/  SHF.R.S32.HI R7, RZ, 0x1f, R26 ;  /* 0x0000001fff077819 */ /* 0x000fe4000001141a */
[----:B------:R-:W-:Y:S02]  /*6d80*/  SHF.R.S32.HI R59, RZ, 0x1f, R30 ;  /* 0x0000001fff3b7819 */ /* 0x000fe4000001141e */
[----:B------:R-:W-:Y:S02]  /*6d90*/  SHF.R.S32.HI R9, RZ, 0x1f, R22 ;  /* 0x0000001fff097819 */ /* 0x000fe40000011416 */
        /* <DEDUP_REMOVED lines=20> */
[----:B------:R-:W-:Y:S01]  /*6ee0*/  SHF.R.S32.HI R17, RZ, 0x1f, R50 ;  /* 0x0000001fff117819 */ /* 0x000fe20000011432 */
[----:B--2---:R-:W-:Y:S06]  /*6ef0*/  BAR.SYNC.DEFER_BLOCKING 0x0 ;  /* 0x0000000000007b1d */ /* 0x004fec0000010000 */
[----:B------:R-:W-:Y:S05]  /*6f00*/  @P1 BRA `(.L_x_7) ;  /* 0x00000000004c1947 */ /* 0x000fea0003800000 */
[----:B------:R-:W-:Y:S01]  /*6f10*/  USHF.R.U32.HI UR6, URZ, 0x4, UR11 ;  /* 0x00000004ff067899 */ /* 0x000fe2000801160b */
[----:B------:R-:W-:Y:S01]  /*6f20*/  UMOV UR14, 0xfffffffe ;  /* 0xfffffffe000e7882 */ /* 0x000fe20000000000 */
[----:B------:R-:W-:Y:S02]  /*6f30*/  UMOV UR15, 0x7fffbfdf ;  /* 0x7fffbfdf000f7882 */ /* 0x000fe40000000000 */
[----:B------:R-:W-:Y:S01]  /*6f40*/  USGXT.U32 UR6, UR6, 0xe ;  /* 0x0000000e0606789a */ /* 0x000fe20008000000 */
[----:B------:R-:W-:Y:S01]  /*6f50*/  UMOV UR7, URZ ;  /* 0x000000ff00077c82 */ /* 0x000fe20008000000 */
[----:B------:R-:W-:Y:S02]  /*6f60*/  UIADD3 UR16, UPT, UPT, UR10, 0x108, URZ ;  /* 0x000001080a107890 */ /* 0x000fe4000fffe0ff */
[----:B------:R-:W-:Y:S01]  /*6f70*/  UIADD3.64 UR14, UPT, UPT, UR6, -UR14, URZ ;  /* 0x8000000e060e7297 */ /* 0x000fe2000fffe0ff */
[----:B------:R-:W-:Y:S01]  /*6f80*/  UMOV UR18, 0x0 ;  /* 0x0000000000127882 */ /* 0x000fe20000000000 */
[----:B------:R-:W-:Y:S01]  /*6f90*/  UMOV UR19, 0x8400010 ;  /* 0x0840001000137882 */ /* 0x000fe20000000000 */
[----:B------:R-:W-:Y:S01]  /*6fa0*/  UMOV UR4, UR8 ;  /* 0x0000000800047c82 */ /* 0x000fe20008000000 */
[----:B------:R-:W-:Y:S01]  /*6fb0*/  UMOV UR5, URZ ;  /* 0x000000ff00057c82 */ /* 0x000fe20008000000 */
[----:B------:R-:W-:Y:S01]  /*6fc0*/  UMOV UR7, 0x80004020 ;  /* 0x8000402000077882 */ /* 0x000fe20000000000 */
[----:B------:R-:W-:Y:S01]  /*6fd0*/  UMOV UR20, 0x0 ;  /* 0x0000000000147882 */ /* 0x000fe20000000000 */
[----:B------:R-:W-:Y:S01]  /*6fe0*/  UMOV UR21, 0x8400010 ;  /* 0x0840001000157882 */ /* 0x000fe20000000000 */
[----:B------:R-:W-:Y:S01]  /*6ff0*/  UMOV UR4, UR4 ;  /* 0x0000000400047c82 */ /* 0x000fe20008000000 */
[----:B------:R0:W-:Y:S01]  /*7000*/  UTCHMMA tmem[UR13], gdesc[UR6], tmem[UR10], tmem[UR18], idesc[UR19], !UPT ;  /* 0x00ff12060d0079ea */ /* 0x0001e2000f80000a */
[----:B------:R0:W-:Y:S01]  /*7010*/  UTCHMMA tmem[UR16], gdesc[UR14], tmem[UR10], tmem[UR20], idesc[UR21], UPT ;  /* 0x00ff140e100079ea */ /* 0x0001e2000b80000a */
[----:B------:R0:W-:Y:S01]  /*7020*/  UTCBAR [UR4], URZ ;  /* 0x000000ff040073e9 */ /* 0x0001e200080000ff */
[----:B------:R-:W-:Y:S01]  /*7030*/  NOP ;  /* 0x0000000000007918 */ /* 0x000fe20000000000 */
.L_x_7:
[----:B------:R-:W-:Y:S01]  /*7040*/  SHF.R.S32.HI R16, RZ, 0x1f, R51 ;  /* 0x0000001fff107819 */ /* 0x000fe20000011433 */
[----:B0-----:R-:W-:Y:S01]  /*7050*/  UMOV UR4, URZ ;  /* 0x000000ff00047c82 */ /* 0x001fe20008000000 */
[----:B------:R-:W-:Y:S01]  /*7060*/  SHF.R.S32.HI R18, RZ, 0x1f, R53 ;  /* 0x0000001fff127819 */ /* 0x000fe20000011435 */
[----:B------:R-:W-:Y:S06]  /*7070*/  BRA.U !UP1, `(.L_x_8) ;  /* 0x0000002109687547 */ /* 0x000fec000b800000 */
[----:B------:R-:W-:Y:S01]  /*7080*/  UIADD3 UR5, UPT, UPT, UR11, 0x4000, URZ ;  /* 0x000040000b057890 */ /* 0x000fe2000fffe0ff */
[----:B------:R-:W-:Y:S01]  /*7090*/  SHF.L.U64.HI R56, R20, 0x1, R5 ;  /* 0x0000000114387819 */ /* 0x000fe20000010205 */
[----:B------:R-:W-:Y:S01]  /*70a0*/  UMOV UR14, 0xfffffffe ;  /* 0xfffffffe000e7882 */ /* 0x000fe20000000000 */
[----:B------:R-:W-:Y:S01]  /*70b0*/  SHF.L.U64.HI R61, R21, 0x1, R4 ;  /* 0x00000001153d7819 */ /* 0x000fe20000010204 */
[----:B------:R-:W-:Y:S01]  /*70c0*/  USHF.R.U32.HI UR5, URZ, 0x4, UR5 ;  /* 0x00000004ff057899 */ /* 0x000fe20008011605 */
[----:B------:R-:W-:Y:S01]  /*70d0*/  SHF.L.U64.HI R5, R44, 0x1, R11 ;  /* 0x000000012c057819 */ /* 0x000fe2000001020b */
[----:B------:R-:W-:Y:S01]  /*70e0*/  UMOV UR15, 0x7fffbfdf ;  /* 0x7fffbfdf000f7882 */ /* 0x000fe20000000000 */
[----:B------:R-:W-:Y:S01]  /*70f0*/  SHF.L.U64.HI R4, R45, 0x1, R10 ;  /* 0x000000012d047819 */ /* 0x000fe2000001020a */
[----:B------:R-:W-:Y:S01]  /*7100*/  USGXT.U32 UR6, UR5, 0xe ;  /* 0x0000000e0506789a */ /* 0x000fe20008000000 */
[----:B------:R-:W-:Y:S01]  /*7110*/  SHF.L.U64.HI R5, R46, 0x1, R13 ;  /* 0x000000012e057819 */ /* 0x000fe2000001020d */
[----:B------:R-:W-:Y:S01]  /*7120*/  UMOV UR7, URZ ;  /* 0x000000ff00077c82 */ /* 0x000fe20008000000 */
[----:B------:R-:W-:Y:S01]  /*7130*/  SHF.L.U64.HI R4, R47, 0x1, R12 ;  /* 0x000000012f047819 */ /* 0x000fe2000001020c */
[----:B------:R-:W-:Y:S01]  /*7140*/  UIADD3.64 UR14, UPT, UPT, UR6, -UR14, URZ ;  /* 0x8000000e060e7297 */ /* 0x000fe2000fffe0ff */
[----:B------:R-:W-:Y:S01]  /*7150*/  SHF.L.U64.HI R63, R25, 0x1, R6 ;  /* 0x00000001193f7819 */ /* 0x000fe20000010206 */
[----:B------:R-:W-:Y:S01]  /*7160*/  UMOV UR20, UR9 ;  /* 0x0000000900147c82 */ /* 0x000fe20008000000 */
[----:B------:R-:W-:Y:S01]  /*7170*/  SHF.L.U64.HI R5, R49, 0x1, R14 ;  /* 0x0000000131057819 */ /* 0x000fe2000001020e */
[----:B------:R-:W-:Y:S01]  /*7180*/  UMOV UR21, 0x1 ;  /* 0x0000000100157882 */ /* 0x000fe20000000000 */
[----:B------:R-:W-:Y:S01]  /*7190*/  SHF.L.U64.HI R4, R50, 0x1, R17 ;  /* 0x0000000132047819 */ /* 0x000fe20000010211 */
[----:B------:R-:W-:Y:S01]  /*71a0*/  UMOV UR5, URZ ;  /* 0x000000ff00057c82 */ /* 0x000fe20008000000 */
[----:B------:R-:W-:-:S02]  /*71b0*/  SHF.L.U64.HI R54, R3, 0x1, R54 ;  /* 0x0000000103367819 */ /* 0x000fc40000010236 */
[----:B------:R-:W-:Y:S02]  /*71c0*/  SHF.L.U64.HI R55, R28, 0x1, R55 ;  /* 0x000000011c377819 */ /* 0x000fe40000010237 */
[----:B------:R-:W-:Y:S02]  /*71d0*/  SHF.L.U64.HI R57, R24, 0x1, R57 ;  /* 0x0000000118397819 */ /* 0x000fe40000010239 */
[----:B------:R-:W-:Y:S02]  /*71e0*/  SHF.L.U64.HI R58, R26, 0x1, R7 ;  /* 0x000000011a3a7819 */ /* 0x000fe40000010207 */
[----:B------:R-:W-:Y:S02]  /*71f0*/  SHF.L.U64.HI R59, R30, 0x1, R59 ;  /* 0x000000011e3b7819 */ /* 0x000fe4000001023b */
[----:B------:R-:W-:Y:S02]  /*7200*/  SHF.L.U64.HI R60, R22, 0x1, R9 ;  /* 0x00000001163c7819 */ /* 0x000fe40000010209 */
        /* <DEDUP_REMOVED lines=14> */
[----:B------:R-:W-:-:S07]  /*72f0*/  SHF.L.U64.HI R4, R53, 0x1, R18 ;  /* 0x0000000135047819 */ /* 0x000fce0000010212 */
.L_x_11:
[-C--:B------:R-:W-:Y:S02]  /*7300*/  LEA R6, P1, R3, R202.reuse, 0x1 ;  /* 0x000000ca03067211 */ /* 0x080fe400078208ff */
[C---:B------:R-:W-:Y:S02]  /*7310*/  ISETP.GT.AND P5, PT, R0.reuse, 0x2, PT ;  /* 0x000000020000780c */ /* 0x040fe40003fa4270 */
[----:B------:R-:W-:Y:S01]  /*7320*/  ISETP.GT.AND P4, PT, R0, 0x3, PT ;  /* 0x000000030000780c */ /* 0x000fe20003f84270 */
[C---:B------:R-:W-:Y:S01]  /*7330*/  IMAD.X R7, R203.reuse, 0x1, R54, P1 ;  /* 0x00000001cb077824 */ /* 0x040fe200008e0636 */
[----:B------:R-:W-:Y:S02]  /*7340*/  LEA R4, P1, R28, R202, 0x1 ;  /* 0x000000ca1c047211 */ /* 0x000fe400078208ff */
[----:B------:R-:W-:Y:S02]  /*7350*/  PRMT R10, RZ, 0x7610, R10 ;  /* 0x00007610ff0a7816 */ /* 0x000fe4000000000a */
[----:B------:R-:W-:Y:S01]  /*7360*/  PRMT R12, RZ, 0x7610, R12 ;  /* 0x00007610ff0c7816 */ /* 0x000fe2000000000c */
[----:B------:R-:W-:Y:S01]  /*7370*/  IMAD.X R5, R203, 0x1, R55, P1 ;  /* 0x00000001cb057824 */ /* 0x000fe200008e0637 */
[----:B------:R-:W-:-:S02]  /*7380*/  ISETP.GT.AND P3, PT, R0, 0x4, PT ;  /* 0x000000040000780c */ /* 0x000fc40003f64270 */
[----:B------:R-:W-:Y:S01]  /*7390*/  ISETP.GT.AND P1, PT, R0, 0x5, PT ;  /* 0x000000050000780c */ /* 0x000fe20003f24270 */
[----:B------:R0:W2:Y:S01]  /*73a0*/  @P5 LDG.E.U16 R10, desc[UR22][R6.64] ;  /* 0x00000016060a5981 */ /* 0x0000a2000c1e1500 */
[----:B------:R-:W-:-:S03]  /*73b0*/  PRMT R11, RZ, 0x7610, R11 ;  /* 0x00007610ff0b7816 */ /* 0x000fc6000000000b */
[----:B------:R1:W2:Y:S01]  /*73c0*/  @P4 LDG.E.U16 R12, desc[UR22][R4.64] ;  /* 0x00000016040c4981 */ /* 0x0002a2000c1e1500 */
[----:B------:R-:W-:Y:S02]  /*73d0*/  PRMT R14, RZ, 0x7610, R14 ;  /* 0x00007610ff0e7816 */ /* 0x000fe4000000000e */
[-C--:B0-----:R-:W-:Y:S02]  /*73e0*/  LEA R6, P5, R20, R202.reuse, 0x1 ;  /* 0x000000ca14067211 */ /* 0x081fe400078a08ff */
[----:B-1----:R-:W-:-:S03]  /*73f0*/  LEA R4, P6, R24, R202, 0x1 ;  /* 0x000000ca18047211 */ /* 0x002fc600078c08ff */
[C---:B------:R-:W-:Y:S02]  /*7400*/  IMAD.X R7, R203.reuse, 0x1, R56, P5 ;  /* 0x00000001cb077824 */ /* 0x040fe400028e0638 */
[----:B------:R-:W-:-:S03]  /*7410*/  IMAD.X R5, R203, 0x1, R57, P6 ;  /* 0x00000001cb057824 */ /* 0x000fc600030e0639 */
[----:B------:R0:W3:Y:S04]  /*7420*/  @P3 LDG.E.U16 R11, desc[UR22][R6.64] ;  /* 0x00000016060b3981 */ /* 0x0000e8000c1e1500 */
[----:B------:R1:W3:Y:S01]  /*7430*/  @P1 LDG.E.U16 R14, desc[UR22][R4.64] ;  /* 0x00000016040e1981 */ /* 0x0002e2000c1e1500 */
[C---:B------:R-:W-:Y:S02]  /*7440*/  ISETP.GT.AND P4, PT, R0.reuse, 0x6, PT ;  /* 0x000000060000780c */ /* 0x040fe40003f84270 */
[----:B------:R-:W-:Y:S02]  /*7450*/  ISETP.GT.AND P3, PT, R0, 0x7, PT ;  /* 0x000000070000780c */ /* 0x000fe40003f64270 */
[----:B0-----:R-:W-:Y:S02]  /*7460*/  LEA R6, P5, R26, R202, 0x1 ;  /* 0x000000ca1a067211 */ /* 0x001fe400078a08ff */
[----:B------:R-:W-:-:S02]  /*7470*/  PRMT R13, RZ, 0x7610, R13 ;  /* 0x00007610ff0d7816 */ /* 0x000fc4000000000d */
[-C--:B-1----:R-:W-:Y:S01]  /*7480*/  LEA R4, P6, R30, R202.reuse, 0x1 ;  /* 0x000000ca1e047211 */ /* 0x082fe200078c08ff */
[C---:B------:R-:W-:Y:S01]  /*7490*/  IMAD.X R7, R203.reuse, 0x1, R58, P5 ;  /* 0x00000001cb077824 */ /* 0x040fe200028e063a */
[C---:B------:R-:W-:Y:S02]  /*74a0*/  ISETP.GT.AND P1, PT, R0.reuse, 0x8, PT ;  /* 0x000000080000780c */ /* 0x040fe40003f24270 */
[----:B------:R-:W-:Y:S01]  /*74b0*/  PRMT R16, RZ, 0x7610, R16 ;  /* 0x00007610ff107816 */ /* 0x000fe20000000010 */
[----:B------:R-:W-:Y:S01]  /*74c0*/  IMAD.X R5, R203, 0x1, R59, P6 ;  /* 0x00000001cb057824 */ /* 0x000fe200030e063b */
[----:B-----5:R0:W5:Y:S01]  /*74d0*/  @P4 LDG.E.U16 R13, desc[UR22][R6.64] ;  /* 0x00000016060d4981 */ /* 0x020162000c1e1500 */
[----:B------:R-:W-:Y:S02]  /*74e0*/  ISETP.GT.AND P4, PT, R0, 0x9, PT ;  /* 0x000000090000780c */ /* 0x000fe40003f84270 */
[----:B------:R-:W-:Y:S01]  /*74f0*/  PRMT R15, RZ, 0x7610, R15 ;  /* 0x00007610ff0f7816 */ /* 0x000fe2000000000f */
[----:B------:R1:W5:Y:S01]  /*7500*/  @P3 LDG.E.U16 R16, desc[UR22][R4.64] ;  /* 0x0000001604103981 */ /* 0x000362000c1e1500 */
[----:B0-----:R-:W-:-:S02]  /*7510*/  LEA R6, P5, R22, R202, 0x1 ;  /* 0x000000ca16067211 */ /* 0x001fc400078a08ff */
[----:B------:R-:W-:Y:S02]  /*7520*/  ISETP.GT.AND P3, PT, R0, 0xa, PT ;  /* 0x0000000a0000780c */ /* 0x000fe40003f64270 */
[----:B-1----:R-:W-:Y:S01]  /*7530*/  LEA R4, P6, R21, R202, 0x1 ;  /* 0x000000ca15047211 */ /* 0x002fe200078c08ff */
[----:B------:R-:W-:Y:S01]  /*7540*/  IMAD.X R7, R203, 0x1, R60, P5 ;  /* 0x00000001cb077824 */ /* 0x000fe200028e063c */
[----:B------:R-:W-:-:S03]  /*7550*/  PRMT R18, RZ, 0x7610, R18 ;  /* 0x00007610ff127816 */ /* 0x000fc60000000012 */
[----:B------:R-:W-:Y:S01]  /*7560*/  IMAD.X R5, R203, 0x1, R61, P6 ;  /* 0x00000001cb057824 */ /* 0x000fe200030e063d */
[----:B------:R0:W5:Y:S01]  /*7570*/  @P1 LDG.E.U16 R15, desc[UR22][R6.64] ;  /* 0x00000016060f1981 */ /* 0x000162000c1e1500 */
[C---:B------:R-:W-:Y:S02]  /*7580*/  ISETP.GT.AND P1, PT, R0.reuse, 0xb, PT ;  /* 0x0000000b0000780c */ /* 0x040fe40003f24270 */
[----:B------:R-:W-:Y:S01]  /*7590*/  PRMT R17, RZ, 0x7610, R17 ;  /* 0x00007610ff117816 */ /* 0x000fe20000000011 */
[----:B------:R1:W5:Y:S01]  /*75a0*/  @P4 LDG.E.U16 R18, desc[UR22][R4.64] ;  /* 0x0000001604124981 */ /* 0x000362000c1e1500 */
[-C--:B0-----:R-:W-:Y:S02]  /*75b0*/  LEA R6, P5, R23, R202.reuse, 0x1 ;  /* 0x000000ca17067211 */ /* 0x081fe400078a08ff */
        /* <DEDUP_REMOVED lines=36> */
[----:B------:R-:W-:Y:S02]  /*7800*/  ISETP.GT.AND P3, PT, R0, 0x13, PT ;  /* 0x000000130000780c */ /* 0x000fe40003f64270 */
[----:B------:R-:W-:Y:S01]  /*7810*/  PRMT R210, RZ, 0x7610, R210 ;  /* 0x00007610ffd27816 */ /* 0x000fe200000000d2 */
[----:B------:R1:W5:Y:S01]  /*7820*/  @P1 LDG.E.U16 R211, desc[UR22][R4.64] ;  /* 0x0000001604d31981 */ /* 0x000362000c1e1500 */
[-C--:B0-----:R-:W-:Y:S02]  /*7830*/  LEA R6, P5, R39, R202.reuse, 0x1 ;  /* 0x000000ca27067211 */ /* 0x081fe400078a08ff */
[----:B-1----:R-:W-:-:S03]  /*7840*/  LEA R4, P6, R40, R202, 0x1 ;  /* 0x000000ca28047211 */ /* 0x002fc600078c08ff */
[C---:B------:R-:W-:Y:S01]  /*7850*/  IMAD.X R7, R203.reuse, 0x1, R198, P5 ;  /* 0x00000001cb077824 */ /* 0x040fe200028e06c6 */
[----:B------:R-:W-:Y:S02]  /*7860*/  PRMT R213, RZ, 0x7610, R213 ;  /* 0x00007610ffd57816 */ /* 0x000fe400000000d5 */
[----:B------:R-:W-:Y:S01]  /*7870*/  ISETP.GT.AND P1, PT, R0, 0x14, PT ;  /* 0x000000140000780c */ /* 0x000fe20003f24270 */
[----:B------:R-:W-:Y:S01]  /*7880*/  IMAD.X R5, R203, 0x1, R199, P6 ;  /* 0x00000001cb057824 */ /* 0x000fe200030e06c7 */
[----:B------:R0:W5:Y:S01]  /*7890*/  @P4 LDG.E.U16 R210, desc[UR22][R6.64] ;  /* 0x0000001606d24981 */ /* 0x000162000c1e1500 */
[----:B------:R-:W-:-:S03]  /*78a0*/  PRMT R212, RZ, 0x7610, R212 ;  /* 0x00007610ffd47816 */ /* 0x000fc600000000d4 */
[----:B------:R1:W5:Y:S01]  /*78b0*/  @P3 LDG.E.U16 R213, desc[UR22][R4.64] ;  /* 0x0000001604d53981 */ /* 0x000362000c1e1500 */
[----:B0-----:R-:W-:Y:S02]  /*78c0*/  LEA R6, P5, R41, R202, 0x1 ;  /* 0x000000ca29067211 */ /* 0x001fe400078a08ff */
[----:B------:R-:W-:-:S03]  /*78d0*/  ISETP.GT.AND P4, PT, R0, 0x15, PT ;  /* 0x000000150000780c */ /* 0x000fc60003f84270 */
[C---:B------:R-:W-:Y:S01]  /*78e0*/  IMAD.X R7, R203.reuse, 0x1, R200, P5 ;  /* 0x00000001cb077824 */ /* 0x040fe200028e06c8 */
[-C--:B-1----:R-:W-:Y:S02]  /*78f0*/  LEA R4, P5, R42, R202.reuse, 0x1 ;  /* 0x000000ca2a047211 */ /* 0x082fe400078a08ff */
[----:B------:R-:W-:Y:S02]  /*7900*/  SHF.R.S32.HI R227, RZ, 0x1f, R44 ;  /* 0x0000001fffe37819 */ /* 0x000fe4000001142c */
[----:B------:R0:W5:Y:S01]  /*7910*/  @P1 LDG.E.U16 R212, desc[UR22][R6.64] ;  /* 0x0000001606d41981 */ /* 0x000162000c1e1500 */
[----:B------:R-:W-:Y:S01]  /*7920*/  IMAD.X R5, R203, 0x1, R201, P5 ;  /* 0x00000001cb057824 */ /* 0x000fe200028e06c9 */
[C---:B------:R-:W-:Y:S02]  /*7930*/  SHF.L.U64.HI R227, R44.reuse, 0x1, R227 ;  /* 0x000000012ce37819 */ /* 0x040fe400000102e3 */
[----:B------:R-:W-:Y:S02]  /*7940*/  LEA R8, P5, R44, R202, 0x1 ;  /* 0x000000ca2c087211 */ /* 0x000fe400078a08ff */
[----:B------:R-:W-:-:S02]  /*7950*/  ISETP.GT.AND P1, PT, R0, 0x17, PT ;  /* 0x000000170000780c */ /* 0x000fc40003f24270 */
[----:B------:R-:W-:Y:S01]  /*7960*/  PRMT R215, RZ, 0x7610, R215 ;  /* 0x00007610ffd77816 */ /* 0x000fe200000000d7 */
[----:B------:R-:W-:Y:S01]  /*7970*/  IMAD.X R9, R203, 0x1, R227, P5 ;  /* 0x00000001cb097824 */ /* 0x000fe200028e06e3 */
[----:B0-----:R-:W-:Y:S02]  /*7980*/  LEA R6, P6, R43, R202, 0x1 ;  /* 0x000000ca2b067211 */ /* 0x001fe400078c08ff */
[----:B------:R-:W-:Y:S02]  /*7990*/  ISETP.GT.AND P3, PT, R0, 0x16, PT ;  /* 0x000000160000780c */ /* 0x000fe40003f64270 */
[----:B------:R-:W-:Y:S01]  /*79a0*/  SHF.R.S32.HI R227, RZ, 0x1f, R45 ;  /* 0x0000001fffe37819 */ /* 0x000fe2000001142d */
[----:B------:R-:W-:Y:S01]  /*79b0*/  IMAD.X R7, R203, 0x1, R204, P6 ;  /* 0x00000001cb077824 */ /* 0x000fe200030e06cc */
[----:B------:R0:W5:Y:S01]  /*79c0*/  @P4 LDG.E.U16 R215, desc[UR22][R4.64] ;  /* 0x0000001604d74981 */ /* 0x000162000c1e1500 */
[----:B------:R-:W-:Y:S02]  /*79d0*/  PRMT R216, RZ, 0x7610, R216 ;  /* 0x00007610ffd87816 */ /* 0x000fe400000000d8 */
[----:B------:R-:W-:-:S02]  /*79e0*/  SHF.L.U64.HI R227, R45, 0x1, R227 ;  /* 0x000000012de37819 */ /* 0x000fc400000102e3 */
[----:B------:R-:W-:Y:S02]  /*79f0*/  PRMT R214, RZ, 0x7610, R214 ;  /* 0x00007610ffd67816 */ /* 0x000fe400000000d6 */
[----:B------:R-:W5:Y:S01]  /*7a00*/  @P1 LDG.E.U16 R216, desc[UR22][R8.64] ;  /* 0x0000001608d81981 */ /* 0x000f62000c1e1500 */
[----:B0-----:R-:W-:-:S03]  /*7a10*/  LEA R4, P6, R45, R202, 0x1 ;  /* 0x000000ca2d047211 */ /* 0x001fc600078c08ff */
[----:B------:R0:W5:Y:S01]  /*7a20*/  @P3 LDG.E.U16 R214, desc[UR22][R6.64] ;  /* 0x0000001606d63981 */ /* 0x000162000c1e1500 */
[----:B------:R-:W-:Y:S02]  /*7a30*/  SHF.R.S32.HI R228, RZ, 0x1f, R46 ;  /* 0x0000001fffe47819 */ /* 0x000fe4000001142e */
[----:B------:R-:W-:Y:S01]  /*7a40*/  ISETP.GT.AND P1, PT, R0, 0x19, PT ;  /* 0x000000190000780c */ /* 0x000fe20003f24270 */
[----:B------:R-:W-:Y:S01]  /*7a50*/  IMAD.X R5, R203, 0x1, R227, P6 ;  /* 0x00000001cb057824 */ /* 0x000fe200030e06e3 */
[----:B------:R-:W-:Y:S02]  /*7a60*/  SHF.R.S32.HI R227, RZ, 0x1f, R47 ;  /* 0x0000001fffe37819 */ /* 0x000fe4000001142f */
[----:B------:R-:W-:Y:S02]  /*7a70*/  SHF.L.U64.HI R228, R46, 0x1, R228 ;  /* 0x000000012ee47819 */ /* 0x000fe400000102e4 */
[----:B------:R-:W-:Y:S02]  /*7a80*/  ISETP.GT.AND P3, PT, R0, 0x18, PT ;  /* 0x000000180000780c */ /* 0x000fe40003f64270 */
[----:B0-----:R-:W-:-:S02]  /*7a90*/  LEA R6, P5, R46, R202, 0x1 ;  /* 0x000000ca2e067211 */ /* 0x001fc400078a08ff */
[C---:B------:R-:W-:Y:S02]  /*7aa0*/  LEA R8, P6, R47.reuse, R202, 0x1 ;  /* 0x000000ca2f087211 */ /* 0x040fe400078c08ff */
[----:B------:R-:W-:Y:S02]  /*7ab0*/  SHF.L.U64.HI R227, R47, 0x1, R227 ;  /* 0x000000012fe37819 */ /* 0x000fe400000102e3 */
[----:B------:R-:W-:Y:S01]  /*7ac0*/  ISETP.GT.AND P4, PT, R0, 0x1a, PT ;  /* 0x0000001a0000780c */ /* 0x000fe20003f84270 */
[C---:B------:R-:W-:Y:S01]  /*7ad0*/  IMAD.X R7, R203.reuse, 0x1, R228, P5 ;  /* 0x00000001cb077824 */ /* 0x040fe200028e06e4 */
[----:B------:R-:W-:Y:S01]  /*7ae0*/  PRMT R219, RZ, 0x7610, R219 ;  /* 0x00007610ffdb7816 */ /* 0x000fe200000000db */
[----:B------:R-:W-:Y:S01]  /*7af0*/  IMAD.X R9, R203, 0x1, R227, P6 ;  /* 0x00000001cb097824 */ /* 0x000fe200030e06e3 */
[----:B------:R-:W-:Y:S02]  /*7b00*/  SHF.R.S32.HI R227, RZ, 0x1f, R49 ;  /* 0x0000001fffe37819 */ /* 0x000fe40000011431 */
[----:B------:R-:W-:-:S02]  /*7b10*/  PRMT R218, RZ, 0x7610, R218 ;  /* 0x00007610ffda7816 */ /* 0x000fc400000000da */
[----:B------:R-:W-:Y:S01]  /*7b20*/  PRMT R217, RZ, 0x7610, R217 ;  /* 0x00007610ffd97816 */ /* 0x000fe200000000d9 */
[----:B------:R0:W5:Y:S01]  /*7b30*/  @P1 LDG.E.U16 R219, desc[UR22][R6.64] ;  /* 0x0000001606db1981 */ /* 0x000162000c1e1500 */
[----:B------:R-:W-:Y:S02]  /*7b40*/  SHF.R.S32.HI R228, RZ, 0x1f, R48 ;  /* 0x0000001fffe47819 */ /* 0x000fe40000011430 */
[----:B------:R-:W-:Y:S01]  /*7b50*/  SHF.L.U64.HI R227, R49, 0x1, R227 ;  /* 0x0000000131e37819 */ /* 0x000fe200000102e3 */
[----:B------:R1:W5:Y:S01]  /*7b60*/  @P3 LDG.E.U16 R218, desc[UR22][R4.64] ;  /* 0x0000001604da3981 */ /* 0x000362000c1e1500 */
[----:B------:R-:W-:-:S03]  /*7b70*/  SHF.L.U64.HI R228, R48, 0x1, R228 ;  /* 0x0000000130e47819 */ /* 0x000fc600000102e4 */
[----:B------:R4:W5:Y:S01]  /*7b80*/  @P4 LDG.E.U16 R217, desc[UR22][R8.64] ;  /* 0x0000001608d94981 */ /* 0x000962000c1e1500 */
[-C--:B0-----:R-:W-:Y:S02]  /*7b90*/  LEA R6, P6, R49, R202.reuse, 0x1 ;  /* 0x000000ca31067211 */ /* 0x081fe400078c08ff */
[----:B------:R-:W-:Y:S02]  /*7ba0*/  ISETP.GT.AND P4, PT, R0, 0x1c, PT ;  /* 0x0000001c0000780c */ /* 0x000fe40003f84270 */
[----:B-1----:R-:W-:Y:S01]  /*7bb0*/  LEA R4, P1, R48, R202, 0x1 ;  /* 0x000000ca30047211 */ /* 0x002fe200078208ff */
[C---:B------:R-:W-:Y:S01]  /*7bc0*/  IMAD.X R7, R203.reuse, 0x1, R227, P6 ;  /* 0x00000001cb077824 */ /* 0x040fe200030e06e3 */
[----:B------:R-:W-:Y:S02]  /*7bd0*/  SHF.R.S32.HI R227, RZ, 0x1f, R50 ;  /* 0x0000001fffe37819 */ /* 0x000fe40000011432 */
[C---:B------:R-:W-:Y:S01]  /*7be0*/  ISETP.GT.AND P3, PT, R0.reuse, 0x1d, PT ;  /* 0x0000001d0000780c */ /* 0x040fe20003f64270 */
[----:B------:R-:W-:Y:S01]  /*7bf0*/  IMAD.X R5, R203, 0x1, R228, P1 ;  /* 0x00000001cb057824 */ /* 0x000fe200008e06e4 */
[----:B------:R-:W-:-:S02]  /*7c00*/  ISETP.GT.AND P1, PT, R0, RZ, PT ;  /* 0x000000ff0000720c */ /* 0x000fc40003f24270 */
[C---:B----4-:R-:W-:Y:S02]  /*7c10*/  LEA R8, P6, R50.reuse, R202, 0x1 ;  /* 0x000000ca32087211 */ /* 0x050fe400078c08ff */
[----:B------:R-:W-:Y:S02]  /*7c20*/  SHF.L.U64.HI R227, R50, 0x1, R227 ;  /* 0x0000000132e37819 */ /* 0x000fe400000102e3 */
[----:B------:R-:W-:Y:S02]  /*7c30*/  PRMT R220, RZ, 0x7610, R220 ;  /* 0x00007610ffdc7816 */ /* 0x000fe400000000dc */
[----:B------:R-:W-:Y:S01]  /*7c40*/  ISETP.GT.AND P5, PT, R0, 0x1b, PT ;  /* 0x0000001b0000780c */ /* 0x000fe20003fa4270 */
[----:B------:R-:W-:Y:S01]  /*7c50*/  IMAD.X R9, R203, 0x1, R227, P6 ;  /* 0x00000001cb097824 */ /* 0x000fe200030e06e3 */
[----:B------:R-:W-:Y:S02]  /*7c60*/  PRMT R221, RZ, 0x7610, R221 ;  /* 0x00007610ffdd7816 */ /* 0x000fe400000000dd */
[----:B------:R-:W-:Y:S01]  /*7c70*/  SHF.R.S32.HI R227, RZ, 0x1f, R51 ;  /* 0x0000001fffe37819 */ /* 0x000fe20000011433 */
[----:B------:R0:W5:Y:S01]  /*7c80*/  @P4 LDG.E.U16 R220, desc[UR22][R6.64] ;  /* 0x0000001606dc4981 */ /* 0x000162000c1e1500 */
[----:B------:R-:W-:-:S02]  /*7c90*/  PRMT R223, RZ, 0x7610, R223 ;  /* 0x00007610ffdf7816 */ /* 0x000fc400000000df */
[C---:B------:R-:W-:Y:S01]  /*7ca0*/  SHF.L.U64.HI R227, R51.reuse, 0x1, R227 ;  /* 0x0000000133e37819 */ /* 0x040fe200000102e3 */
[----:B------:R1:W5:Y:S01]  /*7cb0*/  @P3 LDG.E.U16 R221, desc[UR22][R8.64] ;  /* 0x0000001608dd3981 */ /* 0x000362000c1e1500 */
[----:B------:R-:W-:Y:S02]  /*7cc0*/  PRMT R222, RZ, 0x7610, R222 ;  /* 0x00007610ffde7816 */ /* 0x000fe400000000de */
[----:B0-----:R-:W-:-:S04]  /*7cd0*/  LEA R6, P6, R51, R202, 0x1 ;  /* 0x000000ca33067211 */ /* 0x001fc800078c08ff */
[----:B------:R0:W5:Y:S01]  /*7ce0*/  @P5 LDG.E.U16 R222, desc[UR22][R4.64] ;  /* 0x0000001604de5981 */ /* 0x000162000c1e1500 */
[----:B-1----:R-:W-:Y:S02]  /*7cf0*/  @P1 IMAD.MOV.U32 R8, RZ, RZ, R202 ;  /* 0x000000ffff081224 */ /* 0x002fe400078e00ca */
[----:B------:R-:W-:Y:S02]  /*7d00*/  @P1 IMAD.MOV.U32 R9, RZ, RZ, R203 ;  /* 0x000000ffff091224 */ /* 0x000fe400078e00cb */
[----:B------:R-:W-:Y:S01]  /*7d10*/  IMAD.X R7, R203, 0x1, R227, P6 ;  /* 0x00000001cb077824 */ /* 0x000fe200030e06e3 */
[----:B------:R-:W-:Y:S02]  /*7d20*/  SHF.R.S32.HI R227, RZ, 0x1f, R53 ;  /* 0x0000001fffe37819 */ /* 0x000fe40000011435 */
[C---:B------:R-:W-:Y:S01]  /*7d30*/  ISETP.GT.AND P3, PT, R0.reuse, 0x1e, PT ;  /* 0x0000001e0000780c */ /* 0x040fe20003f64270 */
[----:B------:R1:W5:Y:S01]  /*7d40*/  @P1 LDG.E.U16 R223, desc[UR22][R8.64] ;  /* 0x0000001608df1981 */ /* 0x000362000c1e1500 */
[----:B------:R-:W-:-:S02]  /*7d50*/  ISETP.GT.AND P4, PT, R0, 0x1f, PT ;  /* 0x0000001f0000780c */ /* 0x000fc40003f84270 */
[----:B------:R-:W-:Y:S01]  /*7d60*/  ISETP.GT.AND P6, PT, R0, 0x1, PT ;  /* 0x000000010000780c */ /* 0x000fe20003fc4270 */
[----:B------:R-:W-:Y:S01]  /*7d70*/  USHF.L.U32 UR4, UR4, 0x1f, URZ ;  /* 0x0000001f04047899 */ /* 0x000fe200080006ff */
[CC--:B0-----:R-:W-:Y:S02]  /*7d80*/  LEA R4, P5, R53.reuse, R202.reuse, 0x1 ;  /* 0x000000ca35047211 */ /* 0x0c1fe400078a08ff */
[----:B------:R-:W-:Y:S02]  /*7d90*/  SHF.L.U64.HI R227, R53, 0x1, R227 ;  /* 0x0000000135e37819 */ /* 0x000fe400000102e3 */
[----:B-1----:R-:W-:Y:S02]  /*7da0*/  IADD3 R8, P1, PT, R3, R202, RZ ;  /* 0x000000ca03087210 */ /* 0x002fe40007f3e0ff */
[----:B------:R-:W-:Y:S01]  /*7db0*/  PRMT R226, RZ, 0x7610, R226 ;  /* 0x00007610ffe27816 */ /* 0x000fe200000000e2 */
[C---:B------:R-:W-:Y:S01]  /*7dc0*/  IMAD.X R5, R203.reuse, 0x1, R227, P5 ;  /* 0x00000001cb057824 */ /* 0x040fe200028e06e3 */
[----:B------:R-:W-:Y:S01]  /*7dd0*/  PRMT R224, RZ, 0x7610, R224 ;  /* 0x00007610ffe07816 */ /* 0x000fe200000000e0 */
[----:B------:R-:W-:Y:S01]  /*7de0*/  IMAD.X R9, R203, 0x1, R52, P1 ;  /* 0x00000001cb097824 */ /* 0x000fe200008e0634 */
[----:B------:R-:W-:Y:S01]  /*7df0*/  PRMT R225, RZ, 0x7610, R225 ;  /* 0x00007610ffe17816 */ /* 0x000fe200000000e1 */
[----:B------:R-:W-:Y:S01]  /*7e00*/  IMAD.U32 R227, RZ, RZ, UR4 ;  /* 0x00000004ffe37e24 */ /* 0x000fe2000f8e00ff */
[----:B------:R-:W5:Y:S04]  /*7e10*/  @P3 LDG.E.U16 R226, desc[UR22][R6.64] ;  /* 0x0000001606e23981 */ /* 0x000f68000c1e1500 */
[----:B------:R2:W5:Y:S04]  /*7e20*/  @P4 LDG.E.U16 R225, desc[UR22][R4.64] ;  /* 0x0000001604e14981 */ /* 0x000568000c1e1500 */
[----:B------:R0:W5:Y:S01]  /*7e30*/  @P6 LDG.E.U16 R224, desc[UR22][R8.64] ;  /* 0x0000001608e06981 */ /* 0x000162000c1e1500 */
[----:B------:R-:W1:Y:S01]  /*7e40*/  SYNCS.PHASECHK.TRANS64.TRYWAIT P1, [UR8], R227 ;  /* 0x000000e3ff0075a7 */ /* 0x000e620008021108 */
[----:B--2---:R-:W-:-:S02]  /*7e50*/  PRMT R5, R10, 0x5410, R12 ;  /* 0x000054100a057816 */ /* 0x004fc4000000000c */
[----:B---3--:R-:W-:Y:S01]  /*7e60*/  PRMT R6, R11, 0x5410, R14 ;  /* 0x000054100b067816 */ /* 0x008fe2000000000e */
[----:B01----:R-:W-:Y:S06]  /*7e70*/  @!P1 BRA `(.L_x_9) ;  /* 0x0000009800109947 */ /* 0x003fec0003800000 */
.L_x_17:
[----:B------:R0:W-:Y:S01]  /*7e80*/  STL [R1+0x8], R2 ;  /* 0x0000080201007387 */ /* 0x0001e20000100800 */
[----:B-----5:R-:W-:Y:S01]  /*7e90*/  PRMT R7, R13, 0x5410, R16 ;  /* 0x000054100d077816 */ /* 0x020fe20000000010 */
[----:B------:R-:W-:Y:S01]  /*7ea0*/  IMAD.WIDE R72, R35, 0x2, R72 ;  /* 0x0000000223487825 */ /* 0x000fe200078e0248 */
[----:B------:R-:W-:Y:S02]  /*7eb0*/  PRMT R8, R15, 0x5410, R18 ;  /* 0x000054100f087816 */ /* 0x000fe40000000012 */
[----:B------:R-:W-:Y:S01]  /*7ec0*/  PRMT R9, R17, 0x5410, R205 ;  /* 0x0000541011097816 */ /* 0x000fe200000000cd */
[----:B------:R-:W-:Y:S01]  /*7ed0*/  IMAD.WIDE R76, R35, 0x2, R76 ;  /* 0x00000002234c7825 */ /* 0x000fe200078e024c */
[----:B------:R-:W-:Y:S02]  /*7ee0*/  PRMT R10, R19, 0x5410, R207 ;  /* 0x00005410130a7816 */ /* 0x000fe400000000cf */
[----:B------:R-:W-:Y:S01]  /*7ef0*/  PRMT R11, R206, 0x5410, R209 ;  /* 0x00005410ce0b7816 */ /* 0x000fe200000000d1 */
[----:B0-----:R-:W0:Y:S01]  /*7f00*/  S2R R2, SR_TID.X ;  /* 0x0000000000027919 */ /* 0x001e220000002100 */
[----:B------:R-:W-:Y:S01]  /*7f10*/  PRMT R12, R208, 0x5410, R211 ;  /* 0x00005410d00c7816 */ /* 0x000fe200000000d3 */
[----:B------:R-:W-:Y:S01]  /*7f20*/  IMAD.WIDE R80, R35, 0x2, R80 ;  /* 0x0000000223507825 */ /* 0x000fe200078e0250 */
[----:B------:R-:W-:-:S02]  /*7f30*/  PRMT R13, R210, 0x5410, R213 ;  /* 0x00005410d20d7816 */ /* 0x000fc400000000d5 */
[----:B------:R-:W-:Y:S01]  /*7f40*/  PRMT R14, R212, 0x5410, R215 ;  /* 0x00005410d40e7816 */ /* 0x000fe200000000d7 */
[C---:B------:R-:W-:Y:S01]  /*7f50*/  IMAD.WIDE R84, R35.reuse, 0x2, R84 ;  /* 0x0000000223547825 */ /* 0x040fe200078e0254 */
[----:B------:R-:W-:Y:S02]  /*7f60*/  PRMT R15, R214, 0x5410, R216 ;  /* 0x00005410d60f7816 */ /* 0x000fe400000000d8 */
[----:B------:R-:W-:Y:S01]  /*7f70*/  PRMT R16, R218, 0x5410, R219 ;  /* 0x00005410da107816 */ /* 0x000fe200000000db */
[----:B------:R-:W-:Y:S01]  /*7f80*/  IMAD.WIDE R88, R35, 0x2, R88 ;  /* 0x0000000223587825 */ /* 0x000fe200078e0258 */
[----:B------:R-:W-:Y:S02]  /*7f90*/  PRMT R17, R217, 0x5410, R222 ;  /* 0x00005410d9117816 */ /* 0x000fe400000000de */
[----:B------:R-:W-:Y:S01]  /*7fa0*/  PRMT R18, R220, 0x5410, R221 ;  /* 0x00005410dc127816 */ /* 0x000fe200000000dd */
[----:B------:R-:W-:Y:S01]  /*7fb0*/  IMAD.WIDE R92, R35, 0x2, R92 ;  /* 0x00000002235c7825 */ /* 0x000fe200078e025c */
[----:B------:R-:W-:-:S02]  /*7fc0*/  PRMT R19, R226, 0x5410, R225 ;  /* 0x00005410e2137816 */ /* 0x000fc400000000e1 */
[----:B------:R-:W-:Y:S01]  /*7fd0*/  PRMT R4, R223, 0x5410, R224 ;  /* 0x00005410df047816 */ /* 0x000fe200000000e0 */
[----:B------:R-:W-:-:S03]  /*7fe0*/  IMAD.WIDE R96, R35, 0x2, R96 ;  /* 0x0000000223607825 */ /* 0x000fc600078e0260 */
[----:B------:R1:W-:Y:S01]  /*7ff0*/  STTM.x16 tmem[UR12+0x100], R4 ;  /* 0x00010004000079ed */ /* 0x0003e2000824000c */
[----:B------:R-:W2:Y:S01]  /*8000*/  FENCE.VIEW.ASYNC.T ;  /* 0x00000000000073c6 */ /* 0x000ea20000000200 */
[----:B------:R-:W-:-:S04]  /*8010*/  IMAD.WIDE R100, R35, 0x2, R100 ;  /* 0x0000000223647825 */ /* 0x000fc800078e0264 */
[----:B------:R-:W-:-:S04]  /*8020*/  IMAD.WIDE R104, R35, 0x2, R104 ;  /* 0x0000000223687825 */ /* 0x000fc800078e0268 */
[----:B------:R-:W-:Y:S01]  /*8030*/  IMAD.WIDE R108, R35, 0x2, R108 ;  /* 0x00000002236c7825 */ /* 0x000fe200078e026c */
[----:B0-----:R-:W-:-:S03]  /*8040*/  LOP3.LUT R2, R2, 0x1f, RZ, 0xc0, !PT ;  /* 0x0000001f02027812 */ /* 0x001fc600078ec0ff */
[C---:B------:R-:W-:Y:S01]  /*8050*/  IMAD.WIDE R112, R35.reuse, 0x2, R112 ;  /* 0x0000000223707825 */ /* 0x040fe200078e0270 */
[----:B------:R-:W-:Y:S02]  /*8060*/  ISETP.GE.AND P1, PT, R2, R0, PT ;  /* 0x000000000200720c */ /* 0x000fe40003f26270 */
[----:B------:R-:W-:Y:S01]  /*8070*/  PRMT R205, RZ, 0x7610, R205 ;  /* 0x00007610ffcd7816 */ /* 0x000fe200000000cd */
[C---:B------:R-:W-:Y:S01]  /*8080*/  IMAD.WIDE R116, R35.reuse, 0x2, R116 ;  /* 0x0000000223747825 */ /* 0x040fe200078e0274 */
[----:B------:R-:W-:Y:S01]  /*8090*/  PRMT R207, RZ, 0x7610, R207 ;  /* 0x00007610ffcf7816 */ /* 0x000fe200000000cf */
[----:B------:R0:W5:Y:S01]  /*80a0*/  LDL.LU R2, [R1+0x8] ;  /* 0x0000080001027983 */ /* 0x0001620000300800 */
[----:B------:R-:W-:Y:S01]  /*80b0*/  PRMT R209, RZ, 0x7610, R209 ;  /* 0x00007610ffd17816 */ /* 0x000fe200000000d1 */
[C---:B------:R-:W-:Y:S01]  /*80c0*/  IMAD.WIDE R120, R35.reuse, 0x2, R120 ;  /* 0x0000000223787825 */ /* 0x040fe200078e0278 */
[----:B------:R-:W-:Y:S02]  /*80d0*/  PRMT R211, RZ, 0x7610, R211 ;  /* 0x00007610ffd37816 */ /* 0x000fe400000000d3 */
[----:B------:R-:W-:Y:S01]  /*80e0*/  PRMT R213, RZ, 0x7610, R213 ;  /* 0x00007610ffd57816 */ /* 0x000fe200000000d5 */
[----:B------:R-:W-:Y:S01]  /*80f0*/  IMAD.WIDE R124, R35, 0x2, R124 ;  /* 0x00000002237c7825 */ /* 0x000fe200078e027c */
[----:B------:R-:W-:-:S02]  /*8100*/  PRMT R215, RZ, 0x7610, R215 ;  /* 0x00007610ffd77816 */ /* 0x000fc400000000d7 */
[----:B------:R-:W-:Y:S01]  /*8110*/  PRMT R217, RZ, 0x7610, R217 ;  /* 0x00007610ffd97816 */ /* 0x000fe200000000d9 */
[C---:B------:R-:W-:Y:S01]  /*8120*/  IMAD.WIDE R128, R35.reuse, 0x2, R128 ;  /* 0x0000000223807825 */ /* 0x040fe200078e0280 */
[----:B------:R-:W-:Y:S02]  /*8130*/  PRMT R219, RZ, 0x7610, R219 ;  /* 0x00007610ffdb7816 */ /* 0x000fe400000000db */
[----:B------:R-:W-:Y:S01]  /*8140*/  PRMT R221, RZ, 0x7610, R221 ;  /* 0x00007610ffdd7816 */ /* 0x000fe200000000dd */
[C---:B------:R-:W-:Y:S01]  /*8150*/  IMAD.WIDE R132, R35.reuse, 0x2, R132 ;  /* 0x0000000223847825 */ /* 0x040fe200078e0284 */
[----:B--2---:R-:W-:Y:S01]  /*8160*/  BAR.SYNC.DEFER_BLOCKING 0x0 ;  /* 0x0000000000007b1d */ /* 0x004fe20000010000 */
[----:B------:R-:W-:Y:S02]  /*8170*/  PRMT R223, RZ, 0x7610, R223 ;  /* 0x00007610ffdf7816 */ /* 0x000fe400000000df */
[----:B-1----:R-:W-:Y:S01]  /*8180*/  PRMT R4, RZ, 0x7610, R4 ;  /* 0x00007610ff047816 */ /* 0x002fe20000000004 */
[----:B------:R-:W-:Y:S01]  /*8190*/  IMAD.WIDE R136, R35, 0x2, R136 ;  /* 0x0000000223887825 */ /* 0x000fe200078e0288 */
[----:B------:R-:W-:-:S02]  /*81a0*/  PRMT R6, RZ, 0x7610, R6 ;  /* 0x00007610ff067816 */ /* 0x000fc40000000006 */
[----:B------:R-:W-:Y:S01]  /*81b0*/  PRMT R8, RZ, 0x7610, R8 ;  /* 0x00007610ff087816 */ /* 0x000fe20000000008 */
[C---:B------:R-:W-:Y:S01]  /*81c0*/  IMAD.WIDE R140, R35.reuse, 0x2, R140 ;  /* 0x00000002238c7825 */ /* 0x040fe200078e028c */
[----:B------:R-:W-:Y:S02]  /*81d0*/  PRMT R10, RZ, 0x7610, R10 ;  /* 0x00007610ff0a7816 */ /* 0x000fe4000000000a */
        /* <DEDUP_REMOVED lines=11> */
[----:B------:R-:W-:Y:S01]  /*8290*/  PRMT R231, RZ, 0x7610, R231 ;  /* 0x00007610ffe77816 */ /* 0x000fe200000000e7 */
[----:B------:R-:W2:Y:S01]  /*82a0*/  @!P1 LDG.E.U16 R211, desc[UR22][R152.64] ;  /* 0x0000001698d39981 */ /* 0x000ea2000c1e1500 */
[----:B------:R-:W-:Y:S01]  /*82b0*/  PRMT R232, RZ, 0x7610, R232 ;  /* 0x00007610ffe87816 */ /* 0x000fe200000000e8 */
[C---:B------:R-:W-:Y:S01]  /*82c0*/  IMAD.WIDE R160, R35.reuse, 0x2, R160 ;  /* 0x0000000223a07825 */ /* 0x040fe200078e02a0 */
[----:B------:R-:W-:Y:S01]  /*82d0*/  PRMT R233, RZ, 0x7610, R233 ;  /* 0x00007610ffe97816 */ /* 0x000fe200000000e9 */
[----:B------:R-:W3:Y:S01]  /*82e0*/  @!P1 LDG.E.U16 R209, desc[UR22][R156.64] ;  /* 0x000000169cd19981 */ /* 0x000ee2000c1e1500 */
[----:B------:R-:W-:Y:S01]  /*82f0*/  PRMT R234, RZ, 0x7610, R234 ;  /* 0x00007610ffea7816 */ /* 0x000fe200000000ea */
[C---:B------:R-:W-:Y:S01]  /*8300*/  IMAD.WIDE R164, R35.reuse, 0x2, R164 ;  /* 0x0000000223a47825 */ /* 0x040fe200078e02a4 */
[----:B------:R-:W-:Y:S01]  /*8310*/  PRMT R235, RZ, 0x7610, R235 ;  /* 0x00007610ffeb7816 */ /* 0x000fe200000000eb */
[----:B------:R-:W4:Y:S01]  /*8320*/  @!P1 LDG.E.U16 R207, desc[UR22][R160.64] ;  /* 0x00000016a0cf9981 */ /* 0x000f22000c1e1500 */
        /* <DEDUP_REMOVED lines=75> */
[----:B------:R-:W4:Y:S02]  /*87e0*/  @!P1 LDG.E.U16 R231, desc[UR22][R112.64] ;  /* 0x0000001670e79981 */ /* 0x000f24000c1e1500 */
[----:B------:R-:W-:-:S02]  /*87f0*/  IMAD.WIDE R118, R35, 0x2, R118 ;  /* 0x0000000223767825 */ /* 0x000fc400078e0276 */
[----:B------:R-:W4:Y:S02]  /*8800*/  @!P1 LDG.E.U16 R232, desc[UR22][R108.64] ;  /* 0x000000166ce89981 */ /* 0x000f24000c1e1500 */
[C---:B------:R-:W-:Y:S02]  /*8810*/  IMAD.WIDE R122, R35.reuse, 0x2, R122 ;  /* 0x00000002237a7825 */ /* 0x040fe400078e027a */
[----:B------:R-:W4:Y:S02]  /*8820*/  @!P1 LDG.E.U16 R233, desc[UR22][R104.64] ;  /* 0x0000001668e99981 */ /* 0x000f24000c1e1500 */
[C---:B------:R-:W-:Y:S02]  /*8830*/  IMAD.WIDE R126, R35.reuse, 0x2, R126 ;  /* 0x00000002237e7825 */ /* 0x040fe400078e027e */
        /* <DEDUP_REMOVED lines=35> */
[----:B------:R-:W-:Y:S02]  /*8a70*/  IMAD.WIDE R70, R35, 0x2, R70 ;  /* 0x0000000223467825 */ /* 0x000fe400078e0246 */
[----:B------:R-:W4:Y:S04]  /*8a80*/  @!P1 LDG.E.U16 R5, desc[UR22][R194.64] ;  /* 0x00000016c2059981 */ /* 0x000f28000c1e1500 */
        /* <DEDUP_REMOVED lines=20> */
[----:B------:R-:W4:Y:S01]  /*8bd0*/  @!P1 LDG.E.U16 R252, desc[UR22][R70.64] ;  /* 0x0000001646fc9981 */ /* 0x000f22000c1e1500 */
[----:B------:R-:W-:Y:S01]  /*8be0*/  BAR.SYNC.DEFER_BLOCKING 0x0 ;  /* 0x0000000000007b1d */ /* 0x000fe20000010000 */
[----:B------:R-:W-:-:S04]  /*8bf0*/  ULEA UR8, UR21, UR11, 0x3 ;  /* 0x0000000b15087291 */ /* 0x000fc8000f8e18ff */
[----:B------:R-:W-:Y:S01]  /*8c00*/  UIADD3 UR8, UPT, UPT, UR8, 0x8000, URZ ;  /* 0x0000800008087890 */ /* 0x000fe2000fffe0ff */
[----:B--2---:R0:W-:Y:S04]  /*8c10*/  STS.U16 [R33+UR11+0x5600], R211 ;  /* 0x005600d321007988 */ /* 0x0041e8000800040b */
[----:B---3--:R0:W-:Y:S04]  /*8c20*/  STS.U16 [R33+UR11+0x5400], R209 ;  /* 0x005400d121007988 */ /* 0x0081e8000800040b */
[----:B----4-:R0:W-:Y:S04]  /*8c30*/  STS.U16 [R33+UR11+0x5200], R207 ;  /* 0x005200cf21007988 */ /* 0x0101e8000800040b */
        /* <DEDUP_REMOVED lines=62> */
[----:B-1----:R-:W1:Y:S02]  /*9020*/  FENCE.VIEW.ASYNC.S ;  /* 0x00000000000073c6 */ /* 0x002e640000000000 */
[----:B-1----:R-:W-:Y:S06]  /*9030*/  BAR.SYNC.DEFER_BLOCKING 0x0 ;  /* 0x0000000000007b1d */ /* 0x002fec0000010000 */
[----:B------:R-:W-:Y:S05]  /*9040*/  @P0 BRA `(.L_x_10) ;  /* 0x0000000000340947 */ /* 0x000fea0003800000 */
[----:B------:R-:W-:Y:S01]  /*9050*/  UIADD3 UR24, UPT, UPT, UR10, 0x108, URZ ;  /* 0x000001080a187890 */ /* 0x000fe2000fffe0ff */
[----:B------:R-:W-:Y:S01]  /*9060*/  UMOV UR16, UR6 ;  /* 0x0000000600107c82 */ /* 0x000fe20008000000 */
[----:B------:R-:W-:Y:S01]  /*9070*/  UMOV UR17, 0x80004020 ;  /* 0x8000402000117882 */ /* 0x000fe20000000000 */
[----:B------:R-:W-:Y:S01]  /*9080*/  UMOV UR18, 0x0 ;  /* 0x0000000000127882 */ /* 0x000fe20000000000 */
[----:B------:R-:W-:Y:S01]  /*9090*/  UMOV UR19, 0x8400010 ;  /* 0x0840001000137882 */ /* 0x000fe20000000000 */
[----:B------:R-:W-:Y:S01]  /*90a0*/  UMOV UR9, URZ ;  /* 0x000000ff00097c82 */ /* 0x000fe20008000000 */
[----:B------:R-:W-:Y:S01]  /*90b0*/  UMOV UR26, 0x0 ;  /* 0x00000000001a7882 */ /* 0x000fe20000000000 */
[----:B------:R-:W-:Y:S01]  /*90c0*/  UMOV UR27, 0x8400010 ;  /* 0x08400010001b7882 */ /* 0x000fe20000000000 */
[----:B------:R1:W-:Y:S01]  /*90d0*/  UTCHMMA tmem[UR13], gdesc[UR16], tmem[UR10], tmem[UR18], idesc[UR19], UPT ;  /* 0x00ff12100d0079ea */ /* 0x0003e2000b80000a */
[----:B------:R-:W-:Y:S01]  /*90e0*/  UMOV UR4, UR8 ;  /* 0x0000000800047c82 */ /* 0x000fe20008000000 */
[----:B------:R1:W-:Y:S01]  /*90f0*/  UTCHMMA tmem[UR24], gdesc[UR14], tmem[UR10], tmem[UR26], idesc[UR27], UPT ;  /* 0x00ff1a0e180079ea */ /* 0x0003e2000b80000a */
[----:B------:R1:W-:Y:S01]  /*9100*/  UTCBAR [UR4], URZ ;  /* 0x000000ff040073e9 */ /* 0x0003e200080000ff */
[----:B------:R-:W-:-:S02]  /*9110*/  NOP ;  /* 0x0000000000007918 */ /* 0x000fc40000000000 */
.L_x_10:
[----:B------:R-:W-:Y:S01]  /*9120*/  UIADD3 UR21, UPT, UPT, UR21, 0x1, URZ ;  /* 0x0000000115157890 */ /* 0x000fe2000fffe0ff */
[----:B0-----:R-:W-:Y:S01]  /*9130*/  IMAD.MOV.U32 R4, RZ, RZ, R202 ;  /* 0x000000ffff047224 */ /* 0x001fe200078e00ca */
[----:B------:R-:W-:Y:S01]  /*9140*/  UIADD3 UR20, UPT, UPT, UR20, -0x1, URZ ;  /* 0xffffffff14147890 */ /* 0x000fe2000fffe0ff */
[----:B------:R-:W-:Y:S01]  /*9150*/  IMAD.MOV.U32 R5, RZ, RZ, R203 ;  /* 0x000000ffff057224 */ /* 0x000fe200078e00cb */
[----:B------:R-:W-:Y:S01]  /*9160*/  UISETP.GT.AND UP1, UPT, UR21, 0x1, UPT ;  /* 0x000000011500788c */ /* 0x000fe2000bf24270 */
[----:B------:R-:W-:Y:S02]  /*9170*/  VIADD R0, R0, 0xffffffe0 ;  /* 0xffffffe000007836 */ /* 0x000fe40000000000 */
[----:B------:R-:W-:Y:S01]  /*9180*/  IMAD.WIDE R4, R32, 0x2, R4 ;  /* 0x0000000220047825 */ /* 0x000fe200078e0204 */
[----:B-1----:R-:W-:Y:S02]  /*9190*/  USEL UR4, URZ, 0x1, !UP1 ;  /* 0x00000001ff047887 */ /* 0x002fe4000c800000 */
[----:B------:R-:W-:Y:S01]  /*91a0*/  USEL UR21, UR21, URZ, !UP1 ;  /* 0x000000ff15157287 */ /* 0x000fe2000c800000 */
[----:B------:R-:W-:Y:S01]  /*91b0*/  IMAD.MOV.U32 R202, RZ, RZ, R4 ;  /* 0x000000ffffca7224 */ /* 0x000fe200078e0004 */
[----:B------:R-:W-:Y:S01]  /*91c0*/  UISETP.NE.U32.AND UP1, UPT, UR20, URZ, UPT ;  /* 0x000000ff1400728c */ /* 0x000fe2000bf25070 */
[----:B------:R-:W-:Y:S01]  /*91d0*/  IMAD.MOV.U32 R203, RZ, RZ, R5 ;  /* 0x000000ffffcb7224 */ /* 0x000fe200078e0005 */
[----:B------:R-:W-:-:S03]  /*91e0*/  ULOP3.LUT UR9, UR5, UR4, URZ, 0x3c, !UPT ;  /* 0x0000000405097292 */ /* 0x000fc6000f8e3cff */
[----:B------:R-:W-:-:S04]  /*91f0*/  UMOV UR4, UR5 ;  /* 0x0000000500047c82 */ /* 0x000fc80008000000 */
[----:B------:R-:W-:Y:S01]  /*9200*/  UMOV UR5, UR9 ;  /* 0x0000000900057c82 */ /* 0x000fe20008000000 */
[----:B------:R-:W-:Y:S05]  /*9210*/  BRA.U UP1, `(.L_x_11) ;  /* 0xffffffe101387547 */ /* 0x000fea000b83ffff */
.L_x_8:
[----:B------:R-:W2:Y:S01]  /*9220*/  LDL.LU R5, [R1+0x4] ;  /* 0x0000040001057983 */ /* 0x000ea20000300800 */
[----:B------:R-:W0:Y:S03]  /*9230*/  LDCU.128 UR16, c[0x0][0x390] ;  /* 0x00007200ff1077ac */ /* 0x000e260008000c00 */
[----:B------:R-:W0:Y:S01]  /*9240*/  LDL.LU R4, [R1] ;  /* 0x0000000001047983 */ /* 0x000e220000300800 */
[----:B------:R-:W1:Y:S01]  /*9250*/  LDCU UR7, c[0x0][0x39c] ;  /* 0x00007380ff0777ac */ /* 0x000e620008000800 */
[----:B-----5:R-:W-:Y:S01]  /*9260*/  VIADD R0, R2, 0x1 ;  /* 0x0000000102007836 */ /* 0x020fe20000000000 */
[----:B------:R-:W3:Y:S01]  /*9270*/  LDCU UR6, c[0x0][0x3b4] ;  /* 0x00007680ff0677ac */ /* 0x000ee20008000800 */
[----:B------:R-:W4:Y:S01]  /*9280*/  LDCU UR5, c[0x0][0x3b8] ;  /* 0x00007700ff0577ac */ /* 0x000f220008000800 */
[----:B------:R-:W0:Y:S01]  /*9290*/  LDCU UR9, c[0x0][0x39c] ;  /* 0x00007380ff0977ac */ /* 0x000e220008000800 */
[----:B------:R-:W0:Y:S01]  /*92a0*/  LDCU UR13, c[0x0][0x39c] ;  /* 0x00007380ff0d77ac */ /* 0x000e220008000800 */
[----:B------:R-:W0:Y:S01]  /*92b0*/  LDCU UR14, c[0x0][0x39c] ;  /* 0x00007380ff0e77ac */ /* 0x000e220008000800 */
[----:B--2---:R-:W-:-:S02]  /*92c0*/  ISETP.GE.AND P1, PT, R5, 0x20, PT ;  /* 0x000000200500780c */ /* 0x004fc40003f26270 */
[C---:B0-----:R-:W-:Y:S01]  /*92d0*/  ISETP.GE.AND P0, PT, R4.reuse, UR18, PT ;  /* 0x0000001204007c0c */ /* 0x041fe2000bf06270 */
[----:B---3--:R-:W-:-:S03]  /*92e0*/  IMAD R3, R4, UR6, RZ ;  /* 0x0000000604037c24 */ /* 0x008fc6000f8e02ff */
[----:B-1----:R-:W-:Y:S01]  /*92f0*/  ISETP.LT.AND P3, PT, R0, UR7, !P0 ;  /* 0x0000000700007c0c */ /* 0x002fe2000c761270 */
[----:B------:R-:W-:-:S06]  /*9300*/  VIADD R0, R2, 0x2 ;  /* 0x0000000202007836 */ /* 0x000fcc0000000000 */
[----:B----4-:R-:W-:Y:S06]  /*9310*/  @!P1 BRA `(.L_x_12) ;  /* 0x0000000000109947 */ /* 0x010fec0003800000 */
[----:B------:R-:W-:-:S06]  /*9320*/  USHF.L.U32 UR4, UR4, 0x1f, URZ ;  /* 0x0000001f04047899 */ /* 0x000fcc00080006ff */
[----:B------:R-:W-:-:S04]  /*9330*/  IMAD.U32 R4, RZ, RZ, UR4 ;  /* 0x00000004ff047e24 */ /* 0x000fc8000f8e00ff */
[----:B------:R-:W0:Y:S02]  /*9340*/  SYNCS.PHASECHK.TRANS64.TRYWAIT P1, [UR8], R4 ;  /* 0x00000004ff0075a7 */ /* 0x000e240008021108 */
[----:B0-----:R-:W-:Y:S05]  /*9350*/  @!P1 BRA `(.L_x_13) ;  /* 0x0000008000e49947 */ /* 0x001fea0003800000 */
.L_x_12:
[----:B------:R-:W-:Y:S01]  /*9360*/  BAR.SYNC.DEFER_BLOCKING 0x0 ;  /* 0x0000000000007b1d */ /* 0x000fe20000010000 */
[----:B------:R-:W-:Y:S01]  /*9370*/  IMAD R4, R2, UR5, RZ ;  /* 0x0000000502047c24 */ /* 0x000fe2000f8e02ff */
[----:B------:R-:W-:Y:S01]  /*9380*/  ISETP.LT.AND P1, PT, R0, UR9, !P0 ;  /* 0x0000000900007c0c */ /* 0x000fe2000c721270 */
[----:B------:R-:W-:Y:S01]  /*9390*/  VIADD R6, R2, 0x3 ;  /* 0x0000000302067836 */ /* 0x000fe20000000000 */
[C---:B------:R-:W-:Y:S01]  /*93a0*/  LEA R0, P5, R3.reuse, UR16, 0x1 ;  /* 0x0000001003007c11 */ /* 0x040fe2000f8a08ff */
[----:B------:R-:W-:Y:S01]  /*93b0*/  VIADD R5, R4, UR5 ;  /* 0x0000000504057c36 */ /* 0x000fe20008000000 */
[----:B------:R-:W0:Y:S01]  /*93c0*/  LDCU UR4, c[0x0][0x39c] ;  /* 0x00007380ff0477ac */ /* 0x000e220008000800 */
[C---:B------:R-:W-:Y:S01]  /*93d0*/  VIADD R7, R2.reuse, 0x4 ;  /* 0x0000000402077836 */ /* 0x040fe20000000000 */
[----:B------:R-:W-:Y:S01]  /*93e0*/  LEA.HI.X.SX32 R3, R3, UR17, 0x1, P5 ;  /* 0x0000001103037c11 */ /* 0x000fe2000a8f0eff */
[----:B------:R-:W-:Y:S01]  /*93f0*/  VIADD R250, R2, 0x6 ;  /* 0x0000000602fa7836 */ /* 0x000fe20000000000 */
[----:B------:R-:W-:Y:S01]  /*9400*/  ISETP.LT.AND P4, PT, R6, UR13, !P0 ;  /* 0x0000000d06007c0c */ /* 0x000fe2000c781270 */
[C---:B------:R-:W-:Y:S01]  /*9410*/  VIADD R6, R5.reuse, UR5 ;  /* 0x0000000505067c36 */ /* 0x040fe20008000000 */
[-C--:B------:R-:W-:Y:S01]  /*9420*/  LEA R138, P5, R4, R0.reuse, 0x1 ;  /* 0x00000000048a7211 */ /* 0x080fe200078a08ff */
[----:B------:R-:W1:Y:S01]  /*9430*/  LDCU UR6, c[0x0][0x39c] ;  /* 0x00007380ff0677ac */ /* 0x000e620008000800 */
[----:B------:R-:W-:-:S02]  /*9440*/  LEA R136, P6, R5, R0, 0x1 ;  /* 0x0000000005887211 */ /* 0x000fc400078c08ff */
[-C--:B------:R-:W-:Y:S01]  /*9450*/  LEA.HI.X.SX32 R139, R4, R3.reuse, 0x1, P5 ;  /* 0x00000003048b7211 */ /* 0x080fe200028f0eff */
[----:B------:R-:W-:Y:S01]  /*9460*/  VIADD R4, R6, UR5 ;  /* 0x0000000506047c36 */ /* 0x000fe20008000000 */
[-C--:B------:R-:W-:Y:S01]  /*9470*/  LEA.HI.X.SX32 R137, R5, R3.reuse, 0x1, P6 ;  /* 0x0000000305897211 */ /* 0x080fe200030f0eff */
[----:B------:R-:W2:Y:S01]  /*9480*/  LDCU UR7, c[0x0][0x39c] ;  /* 0x00007380ff0777ac */ /* 0x000ea20008000800 */
[----:B------:R-:W-:Y:S01]  /*9490*/  ISETP.LT.AND P5, PT, R7, UR14, !P0 ;  /* 0x0000000e07007c0c */ /* 0x000fe2000c7a1270 */
[----:B------:R-:W-:Y:S01]  /*94a0*/  VIADD R5, R4, UR5 ;  /* 0x0000000504057c36 */ /* 0x000fe20008000000 */
[----:B------:R-:W-:Y:S01]  /*94b0*/  LEA R134, P6, R6, R0, 0x1 ;  /* 0x0000000006867211 */ /* 0x000fe200078c08ff */
[----:B------:R-:W-:Y:S01]  /*94c0*/  VIADD R7, R2, 0x5 ;  /* 0x0000000502077836 */ /* 0x000fe20000000000 */
[----:B------:R-:W3:Y:S02]  /*94d0*/  @!P2 SYNCS.CCTL.IV [UR11+0x8000] ;  /* 0x00800000ff00a9b1 */ /* 0x000ee4000800000b */
[----:B---3--:R-:W-:Y:S01]  /*94e0*/  BAR.SYNC.DEFER_BLOCKING 0x0 ;  /* 0x0000000000007b1d */ /* 0x008fe20000010000 */
[----:B------:R-:W-:-:S02]  /*94f0*/  LEA.HI.X.SX32 R135, R6, R3, 0x1, P6 ;  /* 0x0000000306877211 */ /* 0x000fc400030f0eff */
[----:B0-----:R-:W-:-:S03]  /*9500*/  ISETP.LT.AND P6, PT, R7, UR4, !P0 ;  /* 0x0000000407007c0c */ /* 0x001fc6000c7c1270 */
[----:B------:R-:W0:Y:S01]  /*9510*/  LDCU UR4, c[0x0][0x39c] ;  /* 0x00007380ff0477ac */ /* 0x000e220008000800 */
[----:B------:R-:W3:Y:S01]  /*9520*/  LDTM.x64 R68, tmem[UR12] ;  /* 0x0000000c004479ee */ /* 0x000ee20008340000 */
[----:B------:R-:W4:Y:S01]  /*9530*/  LDCU UR8, c[0x0][0x39c] ;  /* 0x00007380ff0877ac */ /* 0x000f220008000800 */
[----:B------:R-:W5:Y:S01]  /*9540*/  @!P2 SYNCS.CCTL.IV [UR11+0x8008] ;  /* 0x00800800ff00a9b1 */ /* 0x000f62000800000b */
[----:B------:R-:W-:-:S04]  /*9550*/  LEA R132, P2, R4, R0, 0x1 ;  /* 0x0000000004847211 */ /* 0x000fc800078408ff */
[-C--:B------:R-:W-:Y:S01]  /*9560*/  LEA.HI.X.SX32 R133, R4, R3.reuse, 0x1, P2 ;  /* 0x0000000304857211 */ /* 0x080fe200010f0eff */
[----:B------:R-:W-:Y:S01]  /*9570*/  VIADD R4, R5, UR5 ;  /* 0x0000000505047c36 */ /* 0x000fe20008000000 */
[----:B---3--:R-:W-:Y:S02]  /*9580*/  F2FP.F16.F32.PACK_AB R246, R131, R130 ;  /* 0x0000008283f6723e */ /* 0x008fe400000000ff */
[----:B------:R-:W-:Y:S02]  /*9590*/  LEA R130, P2, R5, R0, 0x1 ;  /* 0x0000000005827211 */ /* 0x000fe400078408ff */
[----:B------:R-:W-:Y:S02]  /*95a0*/  F2FP.F16.F32.PACK_AB R242, R127, R126 ;  /* 0x0000007e7ff2723e */ /* 0x000fe400000000ff */
[----:B------:R-:W-:Y:S01]  /*95b0*/  LEA.HI.X.SX32 R131, R5, R3, 0x1, P2 ;  /* 0x0000000305837211 */ /* 0x000fe200010f0eff */
[C---:B------:R-:W-:Y:S01]  /*95c0*/  VIADD R5, R4.reuse, UR5 ;  /* 0x0000000504057c36 */ /* 0x040fe20008000000 */
[----:B------:R-:W-:-:S02]  /*95d0*/  LEA R126, P2, R4, R0, 0x1 ;  /* 0x00000000047e7211 */ /* 0x000fc400078408ff */
[----:B------:R-:W-:Y:S02]  /*95e0*/  F2FP.F16.F32.PACK_AB R238, R123, R122 ;  /* 0x0000007a7bee723e */ /* 0x000fe400000000ff */
[-C--:B------:R-:W-:Y:S01]  /*95f0*/  LEA.HI.X.SX32 R127, R4, R3.reuse, 0x1, P2 ;  /* 0x00000003047f7211 */ /* 0x080fe200010f0eff */
[C---:B------:R-:W-:Y:S01]  /*9600*/  VIADD R4, R5.reuse, UR5 ;  /* 0x0000000505047c36 */ /* 0x040fe20008000000 */
        /* <DEDUP_REMOVED lines=30> */
[----:B------:R-:W-:Y:S01]  /*97f0*/  F2FP.F16.F32.PACK_AB R208, R91, R90 ;  /* 0x0000005a5bd0723e */ /* 0x000fe200000000ff */
[C---:B------:R-:W-:Y:S01]  /*9800*/  VIADD R90, R5.reuse, UR5 ;  /* 0x00000005055a7c36 */ /* 0x040fe20008000000 */
[-C--:B------:R-:W-:Y:S02]  /*9810*/  LEA.HI.X.SX32 R97, R4, R3.reuse, 0x1, P2 ;  /* 0x0000000304617211 */ /* 0x080fe400010f0eff */
[----:B------:R-:W-:Y:S02]  /*9820*/  LEA R100, P2, R5, R0, 0x1 ;  /* 0x0000000005647211 */ /* 0x000fe400078408ff */
[----:B------:R-:W-:Y:S02]  /*9830*/  F2FP.F16.F32.PACK_AB R224, R109, R108 ;  /* 0x0000006c6de0723e */ /* 0x000fe400000000ff */
[----:B------:R-:W-:Y:S01]  /*9840*/  F2FP.F16.F32.PACK_AB R202, R87, R86 ;  /* 0x0000005657ca723e */ /* 0x000fe200000000ff */
[----:B------:R-:W-:Y:S01]  /*9850*/  VIADD R86, R90, UR5 ;  /* 0x000000055a567c36 */ /* 0x000fe20008000000 */
[----:B------:R-:W-:-:S02]  /*9860*/  LEA.HI.X.SX32 R101, R5, R3, 0x1, P2 ;  /* 0x0000000305657211 */ /* 0x000fc400010f0eff */
[----:B------:R-:W-:Y:S01]  /*9870*/  LEA R108, P2, R90, R0, 0x1 ;  /* 0x000000005a6c7211 */ /* 0x000fe200078408ff */
[----:B------:R-:W3:Y:S01]  /*9880*/  LDTM.x64 R4, tmem[UR12+0x40] ;  /* 0x0000400c000479ee */ /* 0x000ee20008340000 */
[----:B------:R-:W-:Y:S02]  /*9890*/  F2FP.F16.F32.PACK_AB R228, R113, R112 ;  /* 0x0000007071e4723e */ /* 0x000fe400000000ff */
[----:B------:R-:W-:Y:S01]  /*98a0*/  F2FP.F16.F32.PACK_AB R200, R85, R84 ;  /* 0x0000005455c8723e */ /* 0x000fe200000000ff */
[----:B------:R-:W-:Y:S01]  /*98b0*/  VIADD R84, R86, UR5 ;  /* 0x0000000556547c36 */ /* 0x000fe20008000000 */
[----:B------:R-:W-:Y:S02]  /*98c0*/  LEA.HI.X.SX32 R109, R90, R3, 0x1, P2 ;  /* 0x000000035a6d7211 */ /* 0x000fe400010f0eff */
[----:B------:R-:W-:Y:S02]  /*98d0*/  LEA R112, P2, R86, R0, 0x1 ;  /* 0x0000000056707211 */ /* 0x000fe400078408ff */
[----:B------:R-:W-:-:S02]  /*98e0*/  F2FP.F16.F32.PACK_AB R232, R117, R116 ;  /* 0x0000007475e8723e */ /* 0x000fc400000000ff */
[----:B------:R-:W-:Y:S01]  /*98f0*/  F2FP.F16.F32.PACK_AB R196, R81, R80 ;  /* 0x0000005051c4723e */ /* 0x000fe200000000ff */
[----:B------:R-:W-:Y:S01]  /*9900*/  VIADD R80, R84, UR5 ;  /* 0x0000000554507c36 */ /* 0x000fe20008000000 */
[-C--:B------:R-:W-:Y:S02]  /*9910*/  LEA.HI.X.SX32 R113, R86, R3.reuse, 0x1, P2 ;  /* 0x0000000356717211 */ /* 0x080fe400010f0eff */
[----:B------:R-:W-:Y:S02]  /*9920*/  LEA R116, P2, R84, R0, 0x1 ;  /* 0x0000000054747211 */ /* 0x000fe400078408ff */
[----:B------:R-:W-:Y:S02]  /*9930*/  F2FP.F16.F32.PACK_AB R240, R125, R124 ;  /* 0x0000007c7df0723e */ /* 0x000fe400000000ff */
[----:B------:R-:W-:Y:S01]  /*9940*/  F2FP.F16.F32.PACK_AB R192, R77, R76 ;  /* 0x0000004c4dc0723e */ /* 0x000fe200000000ff */
[----:B------:R-:W-:Y:S01]  /*9950*/  VIADD R76, R80, UR5 ;  /* 0x00000005504c7c36 */ /* 0x000fe20008000000 */
[----:B------:R-:W-:-:S02]  /*9960*/  LEA.HI.X.SX32 R117, R84, R3, 0x1, P2 ;  /* 0x0000000354757211 */ /* 0x000fc400010f0eff */
[----:B------:R-:W-:Y:S02]  /*9970*/  LEA R124, P2, R80, R0, 0x1 ;  /* 0x00000000507c7211 */ /* 0x000fe400078408ff */
        /* <DEDUP_REMOVED lines=11> */
[----:B---3--:R-:W-:Y:S01]  /*9a30*/  F2FP.F16.F32.PACK_AB R121, R65, R64 ;  /* 0x000000404179723e */ /* 0x008fe200000000ff */
[----:B------:R-:W-:Y:S01]  /*9a40*/  VIADD R64, R68, UR5 ;  /* 0x0000000544407c36 */ /* 0x000fe20008000000 */
[----:B------:R-:W-:-:S02]  /*9a50*/  LEA.HI.X.SX32 R143, R72, R3, 0x1, P2 ;  /* 0x00000003488f7211 */ /* 0x000fc400010f0eff */
[----:B------:R-:W-:Y:S02]  /*9a60*/  LEA R144, P2, R68, R0, 0x1 ;  /* 0x0000000044907211 */ /* 0x000fe400078408ff */
[----:B------:R-:W-:Y:S01]  /*9a70*/  F2FP.F16.F32.PACK_AB R141, R61, R60 ;  /* 0x0000003c3d8d723e */ /* 0x000fe200000000ff */
[----:B------:R-:W-:Y:S01]  /*9a80*/  VIADD R60, R64, UR5 ;  /* 0x00000005403c7c36 */ /* 0x000fe20008000000 */
[-C--:B------:R-:W-:Y:S02]  /*9a90*/  LEA.HI.X.SX32 R145, R68, R3.reuse, 0x1, P2 ;  /* 0x0000000344917211 */ /* 0x080fe400010f0eff */
[----:B------:R-:W-:Y:S02]  /*9aa0*/  LEA R148, P2, R64, R0, 0x1 ;  /* 0x0000000040947211 */ /* 0x000fe400078408ff */
[----:B------:R-:W-:Y:S01]  /*9ab0*/  F2FP.F16.F32.PACK_AB R147, R57, R56 ;  /* 0x000000383993723e */ /* 0x000fe200000000ff */
        /* <DEDUP_REMOVED lines=37> */
[----:B------:R-:W-:Y:S02]  /*9d10*/  LEA.HI.X.SX32 R175, R28, R3, 0x1, P2 ;  /* 0x000000031caf7211 */ /* 0x000fe400010f0eff */
[----:B------:R-:W-:Y:S02]  /*9d20*/  LEA R176, P2, R24, R0, 0x1 ;  /* 0x0000000018b07211 */ /* 0x000fe400078408ff */
[----:B------:R-:W-:Y:S02]  /*9d30*/  F2FP.F16.F32.PACK_AB R212, R95, R94 ;  /* 0x0000005e5fd4723e */ /* 0x000fe400000000ff */
[----:B------:R-:W-:-:S02]  /*9d40*/  F2FP.F16.F32.PACK_AB R210, R93, R92 ;  /* 0x0000005c5dd2723e */ /* 0x000fc400000000ff */
[----:B------:R-:W-:Y:S02]  /*9d50*/  F2FP.F16.F32.PACK_AB R204, R89, R88 ;  /* 0x0000005859cc723e */ /* 0x000fe400000000ff */
[----:B------:R-:W-:Y:S02]  /*9d60*/  F2FP.F16.F32.PACK_AB R198, R83, R82 ;  /* 0x0000005253c6723e */ /* 0x000fe400000000ff */
[----:B------:R-:W-:Y:S02]  /*9d70*/  F2FP.F16.F32.PACK_AB R194, R79, R78 ;  /* 0x0000004e4fc2723e */ /* 0x000fe400000000ff */
[----:B------:R-:W-:Y:S02]  /*9d80*/  F2FP.F16.F32.PACK_AB R190, R75, R74 ;  /* 0x0000004a4bbe723e */ /* 0x000fe400000000ff */
        /* <DEDUP_REMOVED lines=10> */
[----:B------:R-:W-:Y:S01]  /*9e30*/  F2FP.F16.F32.PACK_AB R201, R19, R18 ;  /* 0x0000001213c9723e */ /* 0x000fe200000000ff */
[----:B------:R-:W3:Y:S01]  /*9e40*/  LDTM.x64 R32, tmem[UR12+0x80] ;  /* 0x0000800c002079ee */ /* 0x000ee20008340000 */
[-C--:B------:R-:W-:Y:S01]  /*9e50*/  LEA.HI.X.SX32 R177, R24, R3.reuse, 0x1, P2 ;  /* 0x0000000318b17211 */ /* 0x080fe200010f0eff */
[C---:B------:R-:W-:Y:S01]  /*9e60*/  VIADD R18, R22.reuse, UR5 ;  /* 0x0000000516127c36 */ /* 0x040fe20008000000 */
[----:B------:R-:W-:Y:S02]  /*9e70*/  LEA R180, P2, R22, R0, 0x1 ;  /* 0x0000000016b47211 */ /* 0x000fe400078408ff */
[----:B------:R-:W-:Y:S01]  /*9e80*/  PRMT R251, R105, 0x7610, R251 ;  /* 0x0000761069fb7816 */ /* 0x000fe200000000fb */
[----:B------:R-:W-:Y:S01]  /*9e90*/  VIADD R206, R18, UR5 ;  /* 0x0000000512ce7c36 */ /* 0x000fe20008000000 */
[----:B------:R-:W-:-:S02]  /*9ea0*/  LEA.HI.X.SX32 R181, R22, R3, 0x1, P2 ;  /* 0x0000000316b57211 */ /* 0x000fc400010f0eff */
[C---:B------:R-:W-:Y:S02]  /*9eb0*/  LEA R182, P2, R18.reuse, R0, 0x1 ;  /* 0x0000000012b67211 */ /* 0x040fe400078408ff */
[----:B------:R-:W-:Y:S02]  /*9ec0*/  F2FP.F16.F32.PACK_AB R189, R31, R30 ;  /* 0x0000001e1fbd723e */ /* 0x000fe400000000ff */
[-C--:B------:R-:W-:Y:S02]  /*9ed0*/  LEA.HI.X.SX32 R183, R18, R3.reuse, 0x1, P2 ;  /* 0x0000000312b77211 */ /* 0x080fe400010f0eff */
[C---:B------:R-:W-:Y:S02]  /*9ee0*/  LEA R186, P2, R206.reuse, R0, 0x1 ;  /* 0x00000000ceba7211 */ /* 0x040fe400078408ff */
[----:B------:R-:W-:Y:S02]  /*9ef0*/  F2FP.F16.F32.PACK_AB R193, R27, R26 ;  /* 0x0000001a1bc1723e */ /* 0x000fe400000000ff */
[C---:B------:R-:W-:Y:S01]  /*9f00*/  LEA.HI.X.SX32 R187, R206.reuse, R3, 0x1, P2 ;  /* 0x00000003cebb7211 */ /* 0x040fe200010f0eff */
[----:B------:R-:W-:Y:S01]  /*9f10*/  VIADD R206, R206, UR5 ;  /* 0x00000005cece7c36 */ /* 0x000fe20008000000 */
[----:B------:R-:W-:-:S02]  /*9f20*/  ISETP.LT.AND P2, PT, R2, UR19, !P0 ;  /* 0x0000001302007c0c */ /* 0x000fc4000c741270 */
[----:B------:R-:W-:Y:S02]  /*9f30*/  F2FP.F16.F32.PACK_AB R199, R21, R20 ;  /* 0x0000001415c7723e */ /* 0x000fe400000000ff */
[----:B---3--:R-:W-:Y:S02]  /*9f40*/  F2FP.F16.F32.PACK_AB R68, R69, R68 ;  /* 0x000000444544723e */ /* 0x008fe400000000ff */
        /* <DEDUP_REMOVED lines=25> */
[----:B------:R-:W3:Y:S01]  /*a0e0*/  LDTM.x64 R4, tmem[UR12+0xc0] ;  /* 0x0000c00c000479ee */ /* 0x000ee20008340000 */
[----:B------:R-:W-:Y:S01]  /*a0f0*/  NOP ;  /* 0x0000000000007918 */ /* 0x000fe20000000000 */
[----:B------:R1:W-:Y:S01]  /*a100*/  @P2 STG.E.U16 desc[UR22][R138.64], R251 ;  /* 0x000000fb8a002986 */ /* 0x0003e2000c101516 */
[----:B0-----:R-:W-:Y:S01]  /*a110*/  ISETP.LT.AND P2, PT, R250, UR4, !P0 ;  /* 0x00000004fa007c0c */ /* 0x001fe2000c741270 */
[----:B------:R-:W0:Y:S01]  /*a120*/  LDCU UR4, c[0x0][0x39c] ;  /* 0x00007380ff0477ac */ /* 0x000e220008000800 */
[----:B------:R-:W-:-:S02]  /*a130*/  F2FP.F16.F32.PACK_AB R73, R73, R72 ;  /* 0x000000484949723e */ /* 0x000fc400000000ff */
[----:B------:R-:W-:Y:S01]  /*a140*/  F2FP.F16.F32.PACK_AB R74, R75, R74 ;  /* 0x0000004a4b4a723e */ /* 0x000fe200000000ff */
[C---:B------:R-:W-:Y:S01]  /*a150*/  VIADD R75, R2.reuse, 0xaf ;  /* 0x000000af024b7836 */ /* 0x040fe20000000000 */
[----:B------:R-:W-:Y:S02]  /*a160*/  F2FP.F16.F32.PACK_AB R76, R77, R76 ;  /* 0x0000004c4d4c723e */ /* 0x000fe400000000ff */
[----:B------:R-:W-:Y:S02]  /*a170*/  F2FP.F16.F32.PACK_AB R78, R79, R78 ;  /* 0x0000004e4f4e723e */ /* 0x000fe400000000ff */
[----:B------:R-:W-:Y:S02]  /*a180*/  F2FP.F16.F32.PACK_AB R80, R81, R80 ;  /* 0x000000505150723e */ /* 0x000fe400000000ff */
[----:B-1----:R-:W-:Y:S01]  /*a190*/  PRMT R139, R105, 0x7632, R139 ;  /* 0x00007632698b7816 */ /* 0x002fe2000000008b */
[----:B------:R-:W-:Y:S01]  /*a1a0*/  VIADD R105, R2, 0x7 ;  /* 0x0000000702697836 */ /* 0x000fe20000000000 */
[----:B------:R-:W-:-:S02]  /*a1b0*/  F2FP.F16.F32.PACK_AB R82, R83, R82 ;  /* 0x000000525352723e */ /* 0x000fc400000000ff */
[----:B------:R-:W-:Y:S01]  /*a1c0*/  F2FP.F16.F32.PACK_AB R84, R85, R84 ;  /* 0x000000545554723e */ /* 0x000fe200000000ff */
[----:B------:R1:W-:Y:S01]  /*a1d0*/  @P3 STG.E.U16 desc[UR22][R136.64], R139 ;  /* 0x0000008b88003986 */ /* 0x0003e2000c101516 */
[----:B------:R-:W-:Y:S02]  /*a1e0*/  F2FP.F16.F32.PACK_AB R86, R87, R86 ;  /* 0x000000565756723e */ /* 0x000fe400000000ff */
[----:B0-----:R-:W-:Y:S01]  /*a1f0*/  ISETP.LT.AND P3, PT, R105, UR4, !P0 ;  /* 0x0000000469007c0c */ /* 0x001fe2000c761270 */
[----:B------:R-:W0:Y:S01]  /*a200*/  LDCU UR4, c[0x0][0x39c] ;  /* 0x00007380ff0477ac */ /* 0x000e220008000800 */
[----:B------:R-:W-:Y:S01]  /*a210*/  VIADD R105, R2, 0x8 ;  /* 0x0000000802697836 */ /* 0x000fe20000000000 */
[----:B------:R-:W-:Y:S02]  /*a220*/  F2FP.F16.F32.PACK_AB R88, R89, R88 ;  /* 0x000000585958723e */ /* 0x000fe400000000ff */
[----:B------:R-:W-:Y:S02]  /*a230*/  F2FP.F16.F32.PACK_AB R90, R91, R90 ;  /* 0x0000005a5b5a723e */ /* 0x000fe400000000ff */
[----:B------:R-:W-:-:S02]  /*a240*/  F2FP.F16.F32.PACK_AB R92, R93, R92 ;  /* 0x0000005c5d5c723e */ /* 0x000fc400000000ff */
[C---:B-1----:R-:W-:Y:S02]  /*a250*/  PRMT R137, R104.reuse, 0x7610, R137 ;  /* 0x0000761068897816 */ /* 0x042fe40000000089 */
[----:B------:R-:W-:Y:S02]  /*a260*/  F2FP.F16.F32.PACK_AB R94, R95, R94 ;  /* 0x0000005e5f5e723e */ /* 0x000fe400000000ff */
[----:B---3--:R-:W-:Y:S01]  /*a270*/  F2FP.F16.F32.PACK_AB R7, R7, R6 ;  /* 0x000000060707723e */ /* 0x008fe200000000ff */
[----:B------:R-:W-:Y:S01]  /*a280*/  @P1 STG.E.U16 desc[UR22][R134.64], R137 ;  /* 0x0000008986001986 */ /* 0x000fe2000c101516 */
[----:B------:R-:W-:Y:S02]  /*a290*/  F2FP.F16.F32.PACK_AB R11, R11, R10 ;  /* 0x0000000a0b0b723e */ /* 0x000fe400000000ff */
[----:B------:R-:W-:Y:S02]  /*a2a0*/  F2FP.F16.F32.PACK_AB R12, R13, R12 ;  /* 0x0000000c0d0c723e */ /* 0x000fe400000000ff */
[----:B0-----:R-:W-:Y:S01]  /*a2b0*/  ISETP.LT.AND P1, PT, R105, UR4, !P0 ;  /* 0x0000000469007c0c */ /* 0x001fe2000c721270 */
[----:B------:R-:W0:Y:S01]  /*a2c0*/  LDCU UR4, c[0x0][0x39c] ;  /* 0x00007380ff0477ac */ /* 0x000e220008000800 */
[----:B------:R-:W-:Y:S01]  /*a2d0*/  PRMT R105, R104, 0x7632, R105 ;  /* 0x0000763268697816 */ /* 0x000fe20000000069 */
[----:B------:R-:W-:Y:S01]  /*a2e0*/  VIADD R104, R2, 0x9 ;  /* 0x0000000902687836 */ /* 0x000fe20000000000 */
[----:B------:R-:W-:-:S02]  /*a2f0*/  PRMT R13, R12, 0x7632, R13 ;  /* 0x000076320c0d7816 */ /* 0x000fc4000000000d */
[----:B------:R-:W-:Y:S01]  /*a300*/  F2FP.F16.F32.PACK_AB R14, R15, R14 ;  /* 0x0000000e0f0e723e */ /* 0x000fe200000000ff */
[----:B------:R-:W-:Y:S01]  /*a310*/  @P4 STG.E.U16 desc[UR22][R132.64], R105 ;  /* 0x0000006984004986 */ /* 0x000fe2000c101516 */
[----:B------:R-:W-:Y:S01]  /*a320*/  F2FP.F16.F32.PACK_AB R16, R17, R16 ;  /* 0x000000101110723e */ /* 0x000fe200000000ff */
[----:B------:R-:W-:Y:S01]  /*a330*/  VIADD R17, R2, 0xfe ;  /* 0x000000fe02117836 */ /* 0x000fe20000000000 */
[----:B------:R-:W-:Y:S01]  /*a340*/  F2FP.F16.F32.PACK_AB R18, R19, R18 ;  /* 0x000000121312723e */ /* 0x000fe200000000ff */
[----:B------:R1:W-:Y:S01]  /*a350*/  @P5 STG.E.U16 desc[UR22][R130.64], R188 ;  /* 0x000000bc82005986 */ /* 0x0003e2000c101516 */
[----:B------:R-:W-:Y:S02]  /*a360*/  F2FP.F16.F32.PACK_AB R20, R21, R20 ;  /* 0x000000141514723e */ /* 0x000fe400000000ff */
[----:B------:R-:W-:Y:S02]  /*a370*/  F2FP.F16.F32.PACK_AB R22, R23, R22 ;  /* 0x000000161716723e */ /* 0x000fe400000000ff */
[----:B------:R-:W-:-:S02]  /*a380*/  F2FP.F16.F32.PACK_AB R24, R25, R24 ;  /* 0x000000181918723e */ /* 0x000fc400000000ff */
[----:B------:R-:W-:Y:S02]  /*a390*/  F2FP.F16.F32.PACK_AB R26, R27, R26 ;  /* 0x0000001a1b1a723e */ /* 0x000fe400000000ff */
[----:B0-----:R-:W-:Y:S01]  /*a3a0*/  ISETP.LT.AND P4, PT, R104, UR4, !P0 ;  /* 0x0000000468007c0c */ /* 0x001fe2000c781270 */
[----:B------:R-:W0:Y:S01]  /*a3b0*/  LDCU UR4, c[0x0][0x39c] ;  /* 0x00007380ff0477ac */ /* 0x000e220008000800 */
[----:B------:R-:W-:Y:S01]  /*a3c0*/  VIADD R104, R2, 0xa ;  /* 0x0000000a02687836 */ /* 0x000fe20000000000 */
[----:B-1----:R-:W-:Y:S02]  /*a3d0*/  PRMT R131, R188, 0x7632, R131 ;  /* 0x00007632bc837816 */ /* 0x002fe40000000083 */
[----:B------:R-:W-:Y:S02]  /*a3e0*/  PRMT R105, R190, 0x7632, R105 ;  /* 0x00007632be697816 */ /* 0x000fe40000000069 */
[----:B------:R-:W-:Y:S01]  /*a3f0*/  F2FP.F16.F32.PACK_AB R28, R29, R28 ;  /* 0x0000001c1d1c723e */ /* 0x000fe200000000ff */
[----:B------:R-:W-:Y:S01]  /*a400*/  @P6 STG.E.U16 desc[UR22][R126.64], R131 ;  /* 0x000000837e006986 */ /* 0x000fe2000c101516 */
[----:B------:R-:W-:-:S02]  /*a410*/  F2FP.F16.F32.PACK_AB R30, R31, R30 ;  /* 0x0000001e1f1e723e */ /* 0x000fc400000000ff */
[----:B------:R-:W-:Y:S01]  /*a420*/  F2FP.F16.F32.PACK_AB R32, R33, R32 ;  /* 0x000000202120723e */ /* 0x000fe200000000ff */
[----:B------:R-:W-:Y:S01]  /*a430*/  @P2 STG.E.U16 desc[UR22][R122.64], R190 ;  /* 0x000000be7a002986 */ /* 0x000fe2000c101516 */
[----:B------:R-:W-:Y:S02]  /*a440*/  F2FP.F16.F32.PACK_AB R34, R35, R34 ;  /* 0x000000222322723e */ /* 0x000fe400000000ff */
[----:B------:R-:W-:Y:S01]  /*a450*/  F2FP.F16.F32.PACK_AB R36, R37, R36 ;  /* 0x000000242524723e */ /* 0x000fe200000000ff */
[----:B------:R1:W-:Y:S01]  /*a460*/  @P3 STG.E.U16 desc[UR22][R118.64], R105 ;  /* 0x0000006976003986 */ /* 0x0003e2000c101516 */
[----:B------:R-:W-:Y:S02]  /*a470*/  F2FP.F16.F32.PACK_AB R38, R39, R38 ;  /* 0x000000262726723e */ /* 0x000fe400000000ff */
[----:B0-----:R-:W-:Y:S01]  /*a480*/  ISETP.LT.AND P5, PT, R104, UR4, !P0 ;  /* 0x0000000468007c0c */ /* 0x001fe2000c7a1270 */
[----:B------:R-:W0:Y:S01]  /*a490*/  LDCU UR4, c[0x0][0x39c] ;  /* 0x00007380ff0477ac */ /* 0x000e220008000800 */
[----:B------:R-:W-:Y:S01]  /*a4a0*/  VIADD R104, R2, 0xb ;  /* 0x0000000b02687836 */ /* 0x000fe20000000000 */
[----:B------:R3:W-:Y:S01]  /*a4b0*/  @P1 STG.E.U16 desc[UR22][R114.64], R192 ;  /* 0x000000c072001986 */ /* 0x0007e2000c101516 */
[----:B------:R-:W-:-:S02]  /*a4c0*/  F2FP.F16.F32.PACK_AB R40, R41, R40 ;  /* 0x000000282928723e */ /* 0x000fc400000000ff */
[----:B------:R-:W-:Y:S02]  /*a4d0*/  F2FP.F16.F32.PACK_AB R42, R43, R42 ;  /* 0x0000002a2b2a723e */ /* 0x000fe400000000ff */
[----:B------:R-:W-:Y:S02]  /*a4e0*/  F2FP.F16.F32.PACK_AB R44, R45, R44 ;  /* 0x0000002c2d2c723e */ /* 0x000fe400000000ff */
[----:B-1----:R-:W-:Y:S02]  /*a4f0*/  PRMT R105, R194, 0x7632, R105 ;  /* 0x00007632c2697816 */ /* 0x002fe40000000069 */
[----:B------:R-:W-:Y:S02]  /*a500*/  F2FP.F16.F32.PACK_AB R46, R47, R46 ;  /* 0x0000002e2f2e723e */ /* 0x000fe400000000ff */
[----:B------:R-:W-:Y:S02]  /*a510*/  F2FP.F16.F32.PACK_AB R48, R49, R48 ;  /* 0x000000303130723e */ /* 0x000fe400000000ff */
[----:B---3--:R-:W-:-:S02]  /*a520*/  PRMT R115, R192, 0x7632, R115 ;  /* 0x00007632c0737816 */ /* 0x008fc40000000073 */
[----:B------:R-:W-:Y:S02]  /*a530*/  F2FP.F16.F32.PACK_AB R50, R51, R50 ;  /* 0x000000323332723e */ /* 0x000fe400000000ff */
[----:B0-----:R-:W-:Y:S01]  /*a540*/  ISETP.LT.AND P6, PT, R104, UR4, !P0 ;  /* 0x0000000468007c0c */ /* 0x001fe2000c7c1270 */
[----:B------:R-:W0:Y:S01]  /*a550*/  LDCU UR4, c[0x0][0x39c] ;  /* 0x00007380ff0477ac */ /* 0x000e220008000800 */
[----:B------:R-:W-:Y:S01]  /*a560*/  VIADD R104, R2, 0xc ;  /* 0x0000000c02687836 */ /* 0x000fe20000000000 */
[----:B------:R-:W-:Y:S01]  /*a570*/  @P4 STG.E.U16 desc[UR22][R110.64], R115 ;  /* 0x000000736e004986 */ /* 0x000fe2000c101516 */
[----:B------:R-:W-:Y:S02]  /*a580*/  F2FP.F16.F32.PACK_AB R52, R53, R52 ;  /* 0x000000343534723e */ /* 0x000fe400000000ff */
[----:B------:R-:W-:Y:S01]  /*a590*/  F2FP.F16.F32.PACK_AB R54, R55, R54 ;  /* 0x000000363736723e */ /* 0x000fe200000000ff */
[----:B------:R-:W-:Y:S01]  /*a5a0*/  @P5 STG.E.U16 desc[UR22][R106.64], R194 ;  /* 0x000000c26a005986 */ /* 0x000fe2000c101516 */
[----:B------:R-:W-:-:S02]  /*a5b0*/  F2FP.F16.F32.PACK_AB R56, R57, R56 ;  /* 0x000000383938723e */ /* 0x000fc400000000ff */
[----:B------:R-:W-:Y:S02]  /*a5c0*/  F2FP.F16.F32.PACK_AB R58, R59, R58 ;  /* 0x0000003a3b3a723e */ /* 0x000fe400000000ff */
[----:B------:R-:W-:Y:S01]  /*a5d0*/  F2FP.F16.F32.PACK_AB R60, R61, R60 ;  /* 0x0000003c3d3c723e */ /* 0x000fe200000000ff */
[----:B------:R1:W-:Y:S01]  /*a5e0*/  @P6 STG.E.U16 desc[UR22][R102.64], R105 ;  /* 0x0000006966006986 */ /* 0x0003e2000c101516 */
[----:B------:R-:W-:Y:S02]  /*a5f0*/  F2FP.F16.F32.PACK_AB R62, R63, R62 ;  /* 0x0000003e3f3e723e */ /* 0x000fe400000000ff */
[----:B------:R-:W-:Y:S02]  /*a600*/  F2FP.F16.F32.PACK_AB R64, R65, R64 ;  /* 0x000000404140723e */ /* 0x000fe400000000ff */
[----:B------:R-:W-:Y:S02]  /*a610*/  F2FP.F16.F32.PACK_AB R66, R67, R66 ;  /* 0x000000424342723e */ /* 0x000fe400000000ff */
[----:B0-----:R-:W-:Y:S01]  /*a620*/  ISETP.LT.AND P2, PT, R104, UR4, !P0 ;  /* 0x0000000468007c0c */ /* 0x001fe2000c741270 */
[----:B------:R-:W0:Y:S01]  /*a630*/  LDCU UR4, c[0x0][0x39c] ;  /* 0x00007380ff0477ac */ /* 0x000e220008000800 */
[----:B------:R-:W-:-:S02]  /*a640*/  VIADD R104, R2, 0xd ;  /* 0x0000000d02687836 */ /* 0x000fc40000000000 */
[C---:B-1----:R-:W-:Y:S01]  /*a650*/  VIADD R102, R2.reuse, 0x14 ;  /* 0x0000001402667836 */ /* 0x042fe20000000000 */
[----:B------:R-:W-:Y:S01]  /*a660*/  PRMT R105, R69, 0x7610, R105 ;  /* 0x0000761045697816 */ /* 0x000fe20000000069 */
[----:B------:R-:W-:-:S07]  /*a670*/  VIADD R103, R2, 0x2a ;  /* 0x0000002a02677836 */ /* 0x000fce0000000000 */
[----:B------:R1:W-:Y:S01]  /*a680*/  @P2 STG.E.U16 desc[UR22][R98.64], R196 ;  /* 0x000000c462002986 */ /* 0x0003e2000c101516 */
[----:B0-----:R-:W-:Y:S01]  /*a690*/  ISETP.LT.AND P3, PT, R104, UR4, !P0 ;  /* 0x0000000468007c0c */ /* 0x001fe2000c761270 */
[----:B------:R-:W0:Y:S01]  /*a6a0*/  LDCU UR4, c[0x0][0x39c] ;  /* 0x00007380ff0477ac */ /* 0x000e220008000800 */
[----:B------:R-:W-:Y:S01]  /*a6b0*/  VIADD R104, R2, 0xe ;  /* 0x0000000e02687836 */ /* 0x000fe20000000000 */
[----:B-1----:R-:W-:Y:S01]  /*a6c0*/  PRMT R99, R196, 0x7632, R99 ;  /* 0x00007632c4637816 */ /* 0x002fe20000000063 */
[----:B------:R-:W-:-:S09]  /*a6d0*/  VIADD R98, R2, 0x15 ;  /* 0x0000001502627836 */ /* 0x000fd20000000000 */
[----:B------:R1:W-:Y:S01]  /*a6e0*/  @P3 STG.E.U16 desc[UR22][R96.64], R99 ;  /* 0x0000006360003986 */ /* 0x0003e2000c101516 */
[----:B0-----:R-:W-:Y:S01]  /*a6f0*/  ISETP.LT.AND P1, PT, R104, UR4, !P0 ;  /* 0x0000000468007c0c */ /* 0x001fe2000c721270 */
[----:B------:R-:W0:Y:S01]  /*a700*/  LDCU UR4, c[0x0][0x39c] ;  /* 0x00007380ff0477ac */ /* 0x000e220008000800 */
[----:B------:R-:W-:Y:S01]  /*a710*/  VIADD R104, R2, 0xf ;  /* 0x0000000f02687836 */ /* 0x000fe20000000000 */
[----:B-1----:R-:W-:Y:S01]  /*a720*/  PRMT R97, R198, 0x7632, R97 ;  /* 0x00007632c6617816 */ /* 0x002fe20000000061 */
[----:B------:R-:W-:Y:S01]  /*a730*/  VIADD R96, R2, 0x16 ;  /* 0x0000001602607836 */ /* 0x000fe20000000000 */
[----:B------:R-:W-:-:S08]  /*a740*/  PRMT R99, R216, 0x7632, R99 ;  /* 0x00007632d8637816 */ /* 0x000fd00000000063 */
[----:B------:R1:W-:Y:S01]  /*a750*/  @P1 STG.E.U16 desc[UR22][R100.64], R198 ;  /* 0x000000c664001986 */ /* 0x0003e2000c101516 */
[----:B0-----:R-:W-:Y:S01]  /*a760*/  ISETP.LT.AND P4, PT, R104, UR4, !P0 ;  /* 0x0000000468007c0c */ /* 0x001fe2000c781270 */
[----:B------:R-:W0:Y:S01]  /*a770*/  LDCU UR4, c[0x0][0x39c] ;  /* 0x00007380ff0477ac */ /* 0x000e220008000800 */
[----:B------:R-:W-:Y:S01]  /*a780*/  VIADD R104, R2, 0x10 ;  /* 0x0000001002687836 */ /* 0x000fe20000000000 */
[----:B-1----:R-:W-:-:S10]  /*a790*/  PRMT R100, R217, 0x7632, R100 ;  /* 0x00007632d9647816 */ /* 0x002fd40000000064 */
[----:B------:R1:W-:Y:S01]  /*a7a0*/  @P4 STG.E.U16 desc[UR22][R108.64], R97 ;  /* 0x000000616c004986 */ /* 0x0003e2000c101516 */
[----:B0-----:R-:W-:Y:S01]  /*a7b0*/  ISETP.LT.AND P5, PT, R104, UR4, !P0 ;  /* 0x0000000468007c0c */ /* 0x001fe2000c7a1270 */
[----:B------:R-:W0:Y:S01]  /*a7c0*/  LDCU UR4, c[0x0][0x39c] ;  /* 0x00007380ff0477ac */ /* 0x000e220008000800 */
[----:B------:R-:W-:Y:S01]  /*a7d0*/  VIADD R104, R2, 0x11 ;  /* 0x0000001102687836 */ /* 0x000fe20000000000 */
[----:B-1----:R-:W-:-:S10]  /*a7e0*/  PRMT R97, R202, 0x7632, R97 ;  /* 0x00007632ca617816 */ /* 0x002fd40000000061 */
[----:B------:R-:W-:Y:S01]  /*a7f0*/  @P5 STG.E.U16 desc[UR22][R112.64], R200 ;  /* 0x000000c870005986 */ /* 0x000fe2000c101516 */
[----:B0-----:R-:W-:Y:S01]  /*a800*/  ISETP.LT.AND P6, PT, R104, UR4, !P0 ;  /* 0x0000000468007c0c */ /* 0x001fe2000c7c1270 */
[----:B------:R-:W0:Y:S01]  /*a810*/  LDCU UR4, c[0x0][0x39c] ;  /* 0x00007380ff0477ac */ /* 0x000e220008000800 */
[----:B------:R-:W-:-:S05]  /*a820*/  VIADD R104, R2, 0x12 ;  /* 0x0000001202687836 */ /* 0x000fca0000000000 */
[----:B0-----:R-:W-:Y:S01]  /*a830*/  ISETP.LT.AND P2, PT, R104, UR4, !P0 ;  /* 0x0000000468007c0c */ /* 0x001fe2000c741270 */
[----:B------:R-:W0:Y:S01]  /*a840*/  LDCU UR4, c[0x0][0x39c] ;  /* 0x00007380ff0477ac */ /* 0x000e220008000800 */
[----:B------:R-:W-:-:S05]  /*a850*/  VIADD R104, R2, 0x13 ;  /* 0x0000001302687836 */ /* 0x000fca0000000000 */
[----:B0-----:R-:W-:Y:S01]  /*a860*/  ISETP.LT.AND P3, PT, R104, UR4, !P0 ;  /* 0x0000000468007c0c */ /* 0x001fe2000c761270 */
[----:B------:R-:W0:Y:S01]  /*a870*/  LDCU UR4, c[0x0][0x39c] ;  /* 0x00007380ff0477ac */ /* 0x000e220008000800 */
[----:B------:R-:W-:Y:S01]  /*a880*/  VIADD R104, R2, 0x2b ;  /* 0x0000002b02687836 */ /* 0x000fe20000000000 */
[----:B0-----:R-:W-:Y:S01]  /*a890*/  ISETP.LT.AND P1, PT, R102, UR4, !P0 ;  /* 0x0000000466007c0c */ /* 0x001fe2000c721270 */
[----:B------:R-:W0:Y:S02]  /*a8a0*/  LDCU UR4, c[0x0][0x39c] ;  /* 0x00007380ff0477ac */ /* 0x000e240008000800 */
[----:B0-----:R-:W-:Y:S01]  /*a8b0*/  ISETP.LT.AND P4, PT, R98, UR4, !P0 ;  /* 0x0000000462007c0c */ /* 0x001fe2000c781270 */
[----:B------:R-:W0:Y:S01]  /*a8c0*/  LDCU UR4, c[0x0][0x39c] ;  /* 0x00007380ff0477ac */ /* 0x000e220008000800 */
[----:B------:R-:W-:-:S05]  /*a8d0*/  PRMT R98, R200, 0x7632, R98 ;  /* 0x00007632c8627816 */ /* 0x000fca0000000062 */
[----:B------:R1:W-:Y:S04]  /*a8e0*/  @P6 STG.E.U16 desc[UR22][R116.64], R98 ;  /* 0x0000006274006986 */ /* 0x0003e8000c101516 */
[----:B------:R-:W-:Y:S04]  /*a8f0*/  @P2 STG.E.U16 desc[UR22][R124.64], R202 ;  /* 0x000000ca7c002986 */ /* 0x000fe8000c101516 */
[----:B------:R3:W-:Y:S01]  /*a900*/  @P3 STG.E.U16 desc[UR22][R128.64], R97 ;  /* 0x0000006180003986 */ /* 0x0007e2000c101516 */
[----:B0-----:R-:W-:Y:S01]  /*a910*/  ISETP.LT.AND P5, PT, R96, UR4, !P0 ;  /* 0x0000000460007c0c */ /* 0x001fe2000c7a1270 */
[----:B------:R-:W0:Y:S01]  /*a920*/  LDCU UR4, c[0x0][0x39c] ;  /* 0x00007380ff0477ac */ /* 0x000e220008000800 */
[----:B------:R-:W-:Y:S01]  /*a930*/  VIADD R96, R2, 0x17 ;  /* 0x0000001702607836 */ /* 0x000fe20000000000 */
[----:B------:R-:W-:Y:S01]  /*a940*/  @P1 STG.E.U16 desc[UR22][R142.64], R204 ;  /* 0x000000cc8e001986 */ /* 0x000fe2000c101516 */
[----:B-1----:R-:W-:-:S02]  /*a950*/  PRMT R98, R204, 0x7632, R98 ;  /* 0x00007632cc627816 */ /* 0x002fc40000000062 */
[----:B---3--:R-:W-:-:S03]  /*a960*/  PRMT R97, R208, 0x7632, R97 ;  /* 0x00007632d0617816 */ /* 0x008fc60000000061 */
[----:B------:R1:W-:Y:S04]  /*a970*/  @P4 STG.E.U16 desc[UR22][R144.64], R98 ;  /* 0x0000006290004986 */ /* 0x0003e8000c101516 */
[----:B------:R-:W-:Y:S01]  /*a980*/  @P5 STG.E.U16 desc[UR22][R148.64], R208 ;  /* 0x000000d094005986 */ /* 0x000fe2000c101516 */
        /* <DEDUP_REMOVED lines=12> */
[----:B------:R-:W-:-:S11]  /*aa50*/  VIADD R96, R2, 0x1a ;  /* 0x0000001a02607836 */ /* 0x000fd60000000000 */
        /* <DEDUP_REMOVED lines=12> */
[C---:B------:R-:W-:Y:S02]  /*ab20*/  VIADD R96, R2.reuse, 0x1d ;  /* 0x0000001d02607836 */ /* 0x040fe40000000000 */
[----:B-1----:R-:W-:-:S09]  /*ab30*/  VIADD R97, R2, 0x26 ;  /* 0x0000002602617836 */ /* 0x002fd20000000000 */
        /* <DEDUP_REMOVED lines=16> */
[----:B------:R-:W-:Y:S02]  /*ac40*/  VIADD R96, R2, 0x21 ;  /* 0x0000002102607836 */ /* 0x000fe40000000000 */
[----:B-1----:R-:W-:-:S04]  /*ac50*/  VIADD R99, R206, UR5 ;  /* 0x00000005ce637c36 */ /* 0x002fc80008000000 */
[----:B------:R-:W-:-:S05]  /*ac60*/  VIADD R101, R99, UR5 ;  /* 0x0000000563657c36 */ /* 0x000fca0008000000 */
[----:B------:R-:W-:Y:S01]  /*ac70*/  @P1 STG.E.U16 desc[UR22][R176.64], R217 ;  /* 0x000000d9b0001986 */ /* 0x000fe2000c101516 */
[----:B--2---:R-:W-:Y:S01]  /*ac80*/  ISETP.LT.AND P1, PT, R97, UR7, !P0 ;  /* 0x0000000761007c0c */ /* 0x004fe2000c721270 */
[----:B------:R-:W1:Y:S01]  /*ac90*/  LDCU UR7, c[0x0][0x39c] ;  /* 0x00007380ff0777ac */ /* 0x000e620008000800 */
[----:B------:R-:W-:Y:S01]  /*aca0*/  PRMT R97, R218, 0x7632, R97 ;  /* 0x00007632da617816 */ /* 0x000fe20000000061 */
[----:B------:R-:W-:Y:S01]  /*acb0*/  VIADD R102, R101, UR5 ;  /* 0x0000000565667c36 */ /* 0x000fe20008000000 */
[----:B0-----:R-:W-:Y:S01]  /*acc0*/  ISETP.LT.AND P4, PT, R96, UR4, !P0 ;  /* 0x0000000460007c0c */ /* 0x001fe2000c781270 */
[----:B------:R-:W0:Y:S01]  /*acd0*/  LDCU UR4, c[0x0][0x39c] ;  /* 0x00007380ff0477ac */ /* 0x000e220008000800 */
[----:B------:R-:W-:-:S11]  /*ace0*/  VIADD R96, R2, 0x22 ;  /* 0x0000002202607836 */ /* 0x000fd60000000000 */
[----:B------:R2:W-:Y:S01]  /*acf0*/  @P4 STG.E.U16 desc[UR22][R180.64], R100 ;  /* 0x00000064b4004986 */ /* 0x0005e2000c101516 */
[----:B0-----:R-:W-:Y:S01]  /*ad00*/  ISETP.LT.AND P5, PT, R96, UR4, !P0 ;  /* 0x0000000460007c0c */ /* 0x001fe2000c7a1270 */
[----:B------:R-:W0:Y:S01]  /*ad10*/  LDCU UR4, c[0x0][0x39c] ;  /* 0x00007380ff0477ac */ /* 0x000e220008000800 */
[C---:B------:R-:W-:Y:S02]  /*ad20*/  VIADD R96, R2.reuse, 0x23 ;  /* 0x0000002302607836 */ /* 0x040fe40000000000 */
[----:B--2---:R-:W-:-:S09]  /*ad30*/  VIADD R100, R2, 0x29 ;  /* 0x0000002902647836 */ /* 0x004fd20000000000 */
[----:B------:R-:W-:Y:S01]  /*ad40*/  @P5 STG.E.U16 desc[UR22][R182.64], R218 ;  /* 0x000000dab6005986 */ /* 0x000fe2000c101516 */
[----:B0-----:R-:W-:Y:S01]  /*ad50*/  ISETP.LT.AND P6, PT, R96, UR4, !P0 ;  /* 0x0000000460007c0c */ /* 0x001fe2000c7c1270 */
[----:B------:R-:W0:Y:S01]  /*ad60*/  LDCU UR4, c[0x0][0x39c] ;  /* 0x00007380ff0477ac */ /* 0x000e220008000800 */
[----:B------:R-:W-:-:S11]  /*ad70*/  VIADD R96, R2, 0x24 ;  /* 0x0000002402607836 */ /* 0x000fd60000000000 */
[----:B------:R2:W-:Y:S01]  /*ad80*/  @P6 STG.E.U16 desc[UR22][R186.64], R97 ;  /* 0x00000061ba006986 */ /* 0x0005e2000c101516 */
[----:B0-----:R-:W-:Y:S01]  /*ad90*/  ISETP.LT.AND P2, PT, R96, UR4, !P0 ;  /* 0x0000000460007c0c */ /* 0x001fe2000c741270 */
[----:B------:R-:W0:Y:S01]  /*ada0*/  LDCU UR4, c[0x0][0x39c] ;  /* 0x00007380ff0477ac */ /* 0x000e220008000800 */
[----:B------:R-:W-:-:S05]  /*adb0*/  VIADD R96, R2, 0x25 ;  /* 0x0000002502607836 */ /* 0x000fca0000000000 */
[----:B------:R-:W-:Y:S01]  /*adc0*/  ISETP.LT.AND P3, PT, R96, UR6, !P0 ;  /* 0x0000000660007c0c */ /* 0x000fe2000c761270 */
[----:B------:R-:W-:Y:S01]  /*add0*/  VIADD R96, R2, 0x27 ;  /* 0x0000002702607836 */ /* 0x000fe20000000000 */
[----:B------:R-:W3:Y:S04]  /*ade0*/  LDCU UR6, c[0x0][0x39c] ;  /* 0x00007380ff0677ac */ /* 0x000ee80008000800 */
[----:B----4-:R-:W-:Y:S02]  /*adf0*/  ISETP.LT.AND P4, PT, R96, UR8, !P0 ;  /* 0x0000000860007c0c */ /* 0x010fe4000c781270 */
[----:B------:R-:W-:-:S04]  /*ae00*/  LEA R96, P5, R206, R0, 0x1 ;  /* 0x00000000ce607211 */ /* 0x000fc800078a08ff */
[-C--:B--2---:R-:W-:Y:S02]  /*ae10*/  LEA.HI.X.SX32 R97, R206, R3.reuse, 0x1, P5 ;  /* 0x00000003ce617211 */ /* 0x084fe400028f0eff */
[----:B0-----:R-:W-:Y:S01]  /*ae20*/  ISETP.LT.AND P5, PT, R98, UR4, !P0 ;  /* 0x0000000462007c0c */ /* 0x001fe2000c7a1270 */
[----:B------:R-:W0:Y:S01]  /*ae30*/  LDCU UR4, c[0x0][0x39c] ;  /* 0x00007380ff0477ac */ /* 0x000e220008000800 */
[CC--:B------:R-:W-:Y:S01]  /*ae40*/  LEA R98, P6, R99.reuse, R0.reuse, 0x1 ;  /* 0x0000000063627211 */ /* 0x0c0fe200078c08ff */
[----:B------:R2:W-:Y:S01]  /*ae50*/  @P2 STG.E.U16 desc[UR22][R96.64], R220 ;  /* 0x000000dc60002986 */ /* 0x0005e2000c101516 */
[----:B---3--:R-:W-:Y:S01]  /*ae60*/  ISETP.LT.AND P2, PT, R100, UR6, !P0 ;  /* 0x0000000664007c0c */ /* 0x008fe2000c741270 */
[----:B------:R-:W3:Y:S01]  /*ae70*/  LDCU UR6, c[0x0][0x39c] ;  /* 0x00007380ff0677ac */ /* 0x000ee20008000800 */
[----:B------:R-:W-:Y:S02]  /*ae80*/  LEA.HI.X.SX32 R99, R99, R3, 0x1, P6 ;  /* 0x0000000363637211 */ /* 0x000fe400030f0eff */
[----:B------:R-:W-:-:S04]  /*ae90*/  LEA R100, P6, R101, R0, 0x1 ;  /* 0x0000000065647211 */ /* 0x000fc800078c08ff */
[----:B------:R-:W-:Y:S02]  /*aea0*/  LEA.HI.X.SX32 R101, R101, R3, 0x1, P6 ;  /* 0x0000000365657211 */ /* 0x000fe400030f0eff */
[----:B--2---:R-:W-:Y:S02]  /*aeb0*/  PRMT R97, R220, 0x7632, R97 ;  /* 0x00007632dc617816 */ /* 0x004fe40000000061 */
[----:B------:R-:W-:-:S03]  /*aec0*/  LEA R96, P6, R102, R0, 0x1 ;  /* 0x0000000066607211 */ /* 0x000fc600078c08ff */
[----:B------:R2:W-:Y:S01]  /*aed0*/  @P3 STG.E.U16 desc[UR22][R98.64], R97 ;  /* 0x0000006162003986 */ /* 0x0005e2000c101516 */
[----:B0-----:R-:W-:Y:S01]  /*aee0*/  ISETP.LT.AND P3, PT, R103, UR4, !P0 ;  /* 0x0000000467007c0c */ /* 0x001fe2000c761270 */
[----:B------:R-:W0:Y:S01]  /*aef0*/  LDCU UR4, c[0x0][0x39c] ;  /* 0x00007380ff0477ac */ /* 0x000e220008000800 */
[----:B------:R-:W-:Y:S01]  /*af00*/  VIADD R103, R102, UR5 ;  /* 0x0000000566677c36 */ /* 0x000fe20008000000 */
[----:B------:R-:W-:Y:S01]  /*af10*/  @P1 STG.E.U16 desc[UR22][R100.64], R222 ;  /* 0x000000de64001986 */ /* 0x000fe2000c101516 */
[----:B---3--:R-:W-:Y:S01]  /*af20*/  ISETP.LT.AND P1, PT, R104, UR6, !P0 ;  /* 0x0000000668007c0c */ /* 0x008fe2000c721270 */
[----:B------:R-:W-:Y:S01]  /*af30*/  VIADD R104, R2, 0x2c ;  /* 0x0000002c02687836 */ /* 0x000fe20000000000 */
[----:B------:R-:W3:Y:S01]  /*af40*/  LDCU UR6, c[0x0][0x39c] ;  /* 0x00007380ff0677ac */ /* 0x000ee20008000800 */
[----:B--2---:R-:W-:Y:S01]  /*af50*/  LEA.HI.X.SX32 R97, R102, R3, 0x1, P6 ;  /* 0x0000000366617211 */ /* 0x004fe200030f0eff */
[----:B------:R-:W-:Y:S01]  /*af60*/  VIADD R102, R103, UR5 ;  /* 0x0000000567667c36 */ /* 0x000fe20008000000 */
[----:B------:R-:W-:-:S02]  /*af70*/  PRMT R99, R222, 0x7632, R99 ;  /* 0x00007632de637816 */ /* 0x000fc40000000063 */
[----:B------:R-:W-:-:S03]  /*af80*/  LEA R98, P6, R103, R0, 0x1 ;  /* 0x0000000067627211 */ /* 0x000fc600078c08ff */
[----:B------:R2:W-:Y:S01]  /*af90*/  @P4 STG.E.U16 desc[UR22][R96.64], R99 ;  /* 0x0000006360004986 */ /* 0x0005e2000c101516 */
[----:B-1----:R-:W-:Y:S01]  /*afa0*/  ISETP.LT.AND P4, PT, R104, UR7, !P0 ;  /* 0x0000000768007c0c */ /* 0x002fe2000c781270 */
[----:B------:R-:W-:Y:S01]  /*afb0*/  VIADD R104, R2, 0x2d ;  /* 0x0000002d02687836 */ /* 0x000fe20000000000 */
[----:B------:R-:W1:Y:S01]  /*afc0*/  LDCU UR7, c[0x0][0x39c] ;  /* 0x00007380ff0777ac */ /* 0x000e620008000800 */
[-C--:B--2---:R-:W-:Y:S01]  /*afd0*/  LEA.HI.X.SX32 R99, R103, R3.reuse, 0x1, P6 ;  /* 0x0000000367637211 */ /* 0x084fe200030f0eff */
[C---:B------:R-:W-:Y:S01]  /*afe0*/  VIADD R103, R102.reuse, UR5 ;  /* 0x0000000566677c36 */ /* 0x040fe20008000000 */
[-C--:B------:R-:W-:Y:S02]  /*aff0*/  LEA R100, P6, R102, R0.reuse, 0x1 ;  /* 0x0000000066647211 */ /* 0x080fe400078c08ff */
[----:B------:R-:W-:Y:S01]  /*b000*/  PRMT R97, R224, 0x7632, R97 ;  /* 0x00007632e0617816 */ /* 0x000fe20000000061 */
[----:B------:R-:W-:Y:S01]  /*b010*/  @P5 STG.E.U16 desc[UR22][R98.64], R224 ;  /* 0x000000e062005986 */ /* 0x000fe2000c101516 */
[----:B0-----:R-:W-:Y:S01]  /*b020*/  ISETP.LT.AND P5, PT, R104, UR4, !P0 ;  /* 0x0000000468007c0c */ /* 0x001fe2000c7a1270 */
[----:B------:R-:W0:Y:S01]  /*b030*/  LDCU UR4, c[0x0][0x39c] ;  /* 0x00007380ff0477ac */ /* 0x000e220008000800 */
[----:B------:R-:W-:Y:S01]  /*b040*/  LEA.HI.X.SX32 R101, R102, R3, 0x1, P6 ;  /* 0x0000000366657211 */ /* 0x000fe200030f0eff */
[----:B------:R-:W-:Y:S01]  /*b050*/  VIADD R104, R2, 0x2e ;  /* 0x0000002e02687836 */ /* 0x000fe20000000000 */
[C---:B------:R-:W-:Y:S01]  /*b060*/  LEA R96, P6, R103.reuse, R0, 0x1 ;  /* 0x0000000067607211 */ /* 0x040fe200078c08ff */
[----:B------:R-:W-:-:S02]  /*b070*/  VIADD R102, R103, UR5 ;  /* 0x0000000567667c36 */ /* 0x000fc40008000000 */
[----:B------:R2:W-:Y:S01]  /*b080*/  @P2 STG.E.U16 desc[UR22][R100.64], R97 ;  /* 0x0000006164002986 */ /* 0x0005e2000c101516 */
[----:B---3--:R-:W-:Y:S01]  /*b090*/  ISETP.LT.AND P2, PT, R104, UR6, !P0 ;  /* 0x0000000668007c0c */ /* 0x008fe2000c741270 */
[----:B------:R-:W3:Y:S01]  /*b0a0*/  LDCU UR6, c[0x0][0x39c] ;  /* 0x00007380ff0677ac */ /* 0x000ee20008000800 */
[----:B------:R-:W-:Y:S01]  /*b0b0*/  VIADD R104, R2, 0x2f ;  /* 0x0000002f02687836 */ /* 0x000fe20000000000 */
[----:B--2---:R-:W-:Y:S01]  /*b0c0*/  LEA.HI.X.SX32 R97, R103, R3, 0x1, P6 ;  /* 0x0000000367617211 */ /* 0x004fe200030f0eff */
[C---:B------:R-:W-:Y:S01]  /*b0d0*/  VIADD R103, R102.reuse, UR5 ;  /* 0x0000000566677c36 */ /* 0x040fe20008000000 */
[----:B------:R-:W-:-:S03]  /*b0e0*/  LEA R98, P6, R102, R0, 0x1 ;  /* 0x0000000066627211 */ /* 0x000fc600078c08ff */
[----:B------:R2:W-:Y:S01]  /*b0f0*/  @P3 STG.E.U16 desc[UR22][R96.64], R226 ;  /* 0x000000e260003986 */ /* 0x0005e2000c101516 */
[-C--:B------:R-:W-:Y:S01]  /*b100*/  LEA.HI.X.SX32 R99, R102, R3.reuse, 0x1, P6 ;  /* 0x0000000366637211 */ /* 0x080fe200030f0eff */
[C---:B------:R-:W-:Y:S01]  /*b110*/  VIADD R102, R103.reuse, UR5 ;  /* 0x0000000567667c36 */ /* 0x040fe20008000000 */
[----:B0-----:R-:W-:Y:S01]  /*b120*/  ISETP.LT.AND P3, PT, R104, UR4, !P0 ;  /* 0x0000000468007c0c */ /* 0x001fe2000c761270 */
[----:B------:R-:W-:Y:S01]  /*b130*/  VIADD R104, R2, 0x30 ;  /* 0x0000003002687836 */ /* 0x000fe20000000000 */
[C---:B------:R-:W-:Y:S01]  /*b140*/  LEA R100, P6, R103.reuse, R0, 0x1 ;  /* 0x0000000067647211 */ /* 0x040fe200078c08ff */
[----:B------:R-:W0:Y:S03]  /*b150*/  LDCU UR4, c[0x0][0x39c] ;  /* 0x00007380ff0477ac */ /* 0x000e260008000800 */
[----:B------:R-:W-:Y:S01]  /*b160*/  LEA.HI.X.SX32 R101, R103, R3, 0x1, P6 ;  /* 0x0000000367657211 */ /* 0x000fe200030f0eff */
[----:B------:R-:W-:Y:S01]  /*b170*/  VIADD R103, R102, UR5 ;  /* 0x0000000566677c36 */ /* 0x000fe20008000000 */
[----:B--2---:R-:W-:-:S02]  /*b180*/  PRMT R97, R226, 0x7632, R97 ;  /* 0x00007632e2617816 */ /* 0x004fc40000000061 */
[----:B------:R-:W-:-:S03]  /*b190*/  LEA R96, P6, R102, R0, 0x1 ;  /* 0x0000000066607211 */ /* 0x000fc600078c08ff */
[----:B------:R2:W-:Y:S01]  /*b1a0*/  @P1 STG.E.U16 desc[UR22][R98.64], R97 ;  /* 0x0000006162001986 */ /* 0x0005e2000c101516 */
[----:B-1----:R-:W-:Y:S01]  /*b1b0*/  ISETP.LT.AND P1, PT, R104, UR7, !P0 ;  /* 0x0000000768007c0c */ /* 0x002fe2000c721270 */
[----:B------:R-:W-:Y:S01]  /*b1c0*/  VIADD R104, R2, 0x31 ;  /* 0x0000003102687836 */ /* 0x000fe20000000000 */
[----:B------:R-:W1:Y:S01]  /*b1d0*/  LDCU UR7, c[0x0][0x39c] ;  /* 0x00007380ff0777ac */ /* 0x000e620008000800 */
[----:B------:R-:W-:Y:S03]  /*b1e0*/  @P4 STG.E.U16 desc[UR22][R100.64], R228 ;  /* 0x000000e464004986 */ /* 0x000fe6000c101516 */
[----:B---3--:R-:W-:Y:S01]  /*b1f0*/  ISETP.LT.AND P4, PT, R104, UR6, !P0 ;  /* 0x0000000668007c0c */ /* 0x008fe2000c781270 */
[----:B------:R-:W3:Y:S01]  /*b200*/  LDCU UR6, c[0x0][0x39c] ;  /* 0x00007380ff0677ac */ /* 0x000ee20008000800 */
[----:B------:R-:W-:Y:S01]  /*b210*/  VIADD R104, R2, 0x32 ;  /* 0x0000003202687836 */ /* 0x000fe20000000000 */
[----:B--2---:R-:W-:Y:S01]  /*b220*/  LEA.HI.X.SX32 R97, R102, R3, 0x1, P6 ;  /* 0x0000000366617211 */ /* 0x004fe200030f0eff */
[----:B------:R-:W-:Y:S01]  /*b230*/  VIADD R102, R103, UR5 ;  /* 0x0000000567667c36 */ /* 0x000fe20008000000 */
[----:B------:R-:W-:-:S02]  /*b240*/  PRMT R99, R228, 0x7632, R99 ;  /* 0x00007632e4637816 */ /* 0x000fc40000000063 */
[----:B------:R-:W-:-:S03]  /*b250*/  LEA R98, P6, R103, R0, 0x1 ;  /* 0x0000000067627211 */ /* 0x000fc600078c08ff */
[----:B------:R2:W-:Y:S01]  /*b260*/  @P5 STG.E.U16 desc[UR22][R96.64], R99 ;  /* 0x0000006360005986 */ /* 0x0005e2000c101516 */
[----:B0-----:R-:W-:Y:S01]  /*b270*/  ISETP.LT.AND P5, PT, R104, UR4, !P0 ;  /* 0x0000000468007c0c */ /* 0x001fe2000c7a1270 */
[----:B------:R-:W0:Y:S01]  /*b280*/  LDCU UR4, c[0x0][0x39c] ;  /* 0x00007380ff0477ac */ /* 0x000e220008000800 */
[----:B------:R-:W-:Y:S01]  /*b290*/  VIADD R104, R2, 0x33 ;  /* 0x0000003302687836 */ /* 0x000fe20000000000 */
[-C--:B--2---:R-:W-:Y:S01]  /*b2a0*/  LEA.HI.X.SX32 R99, R103, R3.reuse, 0x1, P6 ;  /* 0x0000000367637211 */ /* 0x084fe200030f0eff */
[C---:B------:R-:W-:Y:S01]  /*b2b0*/  VIADD R103, R102.reuse, UR5 ;  /* 0x0000000566677c36 */ /* 0x040fe20008000000 */
[-C--:B------:R-:W-:Y:S02]  /*b2c0*/  LEA R100, P6, R102, R0.reuse, 0x1 ;  /* 0x0000000066647211 */ /* 0x080fe400078c08ff */
[----:B------:R-:W-:Y:S01]  /*b2d0*/  PRMT R97, R230, 0x7632, R97 ;  /* 0x00007632e6617816 */ /* 0x000fe20000000061 */
[----:B------:R-:W-:Y:S01]  /*b2e0*/  @P2 STG.E.U16 desc[UR22][R98.64], R230 ;  /* 0x000000e662002986 */ /* 0x000fe2000c101516 */
[-C--:B------:R-:W-:Y:S01]  /*b2f0*/  LEA.HI.X.SX32 R101, R102, R3.reuse, 0x1, P6 ;  /* 0x0000000366657211 */ /* 0x080fe200030f0eff */
[C---:B------:R-:W-:Y:S01]  /*b300*/  VIADD R102, R103.reuse, UR5 ;  /* 0x0000000567667c36 */ /* 0x040fe20008000000 */
[----:B---3--:R-:W-:Y:S01]  /*b310*/  ISETP.LT.AND P2, PT, R104, UR6, !P0 ;  /* 0x0000000668007c0c */ /* 0x008fe2000c741270 */
[----:B------:R-:W-:Y:S01]  /*b320*/  VIADD R104, R2, 0x34 ;  /* 0x0000003402687836 */ /* 0x000fe20000000000 */
[CC--:B------:R-:W-:Y:S01]  /*b330*/  LEA R96, P6, R103.reuse, R0.reuse, 0x1 ;  /* 0x0000000067607211 */ /* 0x0c0fe200078c08ff */
[----:B------:R2:W-:Y:S01]  /*b340*/  @P3 STG.E.U16 desc[UR22][R100.64], R97 ;  /* 0x0000006164003986 */ /* 0x0005e2000c101516 */
[----:B------:R-:W3:Y:S02]  /*b350*/  LDCU UR6, c[0x0][0x39c] ;  /* 0x00007380ff0677ac */ /* 0x000ee40008000800 */
[----:B-1----:R-:W-:Y:S01]  /*b360*/  ISETP.LT.AND P3, PT, R104, UR7, !P0 ;  /* 0x0000000768007c0c */ /* 0x002fe2000c761270 */
[----:B------:R-:W-:Y:S01]  /*b370*/  VIADD R104, R2, 0x35 ;  /* 0x0000003502687836 */ /* 0x000fe20000000000 */
[----:B------:R-:W1:Y:S01]  /*b380*/  LDCU UR7, c[0x0][0x39c] ;  /* 0x00007380ff0777ac */ /* 0x000e620008000800 */
[----:B--2---:R-:W-:Y:S01]  /*b390*/  LEA.HI.X.SX32 R97, R103, R3, 0x1, P6 ;  /* 0x0000000367617211 */ /* 0x004fe200030f0eff */
[C---:B------:R-:W-:Y:S01]  /*b3a0*/  VIADD R103, R102.reuse, UR5 ;  /* 0x0000000566677c36 */ /* 0x040fe20008000000 */
[----:B------:R-:W-:-:S03]  /*b3b0*/  LEA R98, P6, R102, R0, 0x1 ;  /* 0x0000000066627211 */ /* 0x000fc600078c08ff */
[----:B------:R2:W-:Y:S01]  /*b3c0*/  @P1 STG.E.U16 desc[UR22][R96.64], R232 ;  /* 0x000000e860001986 */ /* 0x0005e2000c101516 */
[----:B0-----:R-:W-:Y:S01]  /*b3d0*/  ISETP.LT.AND P1, PT, R104, UR4, !P0 ;  /* 0x0000000468007c0c */ /* 0x001fe2000c721270 */
[----:B------:R-:W0:Y:S01]  /*b3e0*/  LDCU UR4, c[0x0][0x39c] ;  /* 0x00007380ff0477ac */ /* 0x000e220008000800 */
[----:B------:R-:W-:Y:S01]  /*b3f0*/  LEA.HI.X.SX32 R99, R102, R3, 0x1, P6 ;  /* 0x0000000366637211 */ /* 0x000fe200030f0eff */
[----:B------:R-:W-:Y:S01]  /*b400*/  VIADD R104, R2, 0x36 ;  /* 0x0000003602687836 */ /* 0x000fe20000000000 */
[C---:B------:R-:W-:Y:S01]  /*b410*/  LEA R100, P6, R103.reuse, R0, 0x1 ;  /* 0x0000000067647211 */ /* 0x040fe200078c08ff */
[----:B------:R-:W-:-:S03]  /*b420*/  VIADD R102, R103, UR5 ;  /* 0x0000000567667c36 */ /* 0x000fc60008000000 */
[----:B------:R-:W-:Y:S01]  /*b430*/  LEA.HI.X.SX32 R101, R103, R3, 0x1, P6 ;  /* 0x0000000367657211 */ /* 0x000fe200030f0eff */
[----:B------:R-:W-:Y:S01]  /*b440*/  VIADD R103, R102, UR5 ;  /* 0x0000000566677c36 */ /* 0x000fe20008000000 */
[----:B--2---:R-:W-:Y:S02]  /*b450*/  PRMT R97, R232, 0x7632, R97 ;  /* 0x00007632e8617816 */ /* 0x004fe40000000061 */
[----:B------:R-:W-:-:S03]  /*b460*/  LEA R96, P6, R102, R0, 0x1 ;  /* 0x0000000066607211 */ /* 0x000fc600078c08ff */
[----:B------:R2:W-:Y:S01]  /*b470*/  @P4 STG.E.U16 desc[UR22][R98.64], R97 ;  /* 0x0000006162004986 */ /* 0x0005e2000c101516 */
[----:B---3--:R-:W-:Y:S01]  /*b480*/  ISETP.LT.AND P4, PT, R104, UR6, !P0 ;  /* 0x0000000668007c0c */ /* 0x008fe2000c781270 */
[----:B------:R-:W3:Y:S01]  /*b490*/  LDCU UR6, c[0x0][0x39c] ;  /* 0x00007380ff0677ac */ /* 0x000ee20008000800 */
[----:B------:R-:W-:Y:S01]  /*b4a0*/  VIADD R104, R2, 0x37 ;  /* 0x0000003702687836 */ /* 0x000fe20000000000 */
[----:B------:R-:W-:Y:S04]  /*b4b0*/  @P5 STG.E.U16 desc[UR22][R100.64], R234 ;  /* 0x000000ea64005986 */ /* 0x000fe8000c101516 */
[----:B0-----:R-:W-:Y:S01]  /*b4c0*/  ISETP.LT.AND P5, PT, R104, UR4, !P0 ;  /* 0x0000000468007c0c */ /* 0x001fe2000c7a1270 */
[----:B------:R-:W-:Y:S01]  /*b4d0*/  VIADD R104, R2, 0x38 ;  /* 0x0000003802687836 */ /* 0x000fe20000000000 */
[----:B------:R-:W0:Y:S01]  /*b4e0*/  LDCU UR4, c[0x0][0x39c] ;  /* 0x00007380ff0477ac */ /* 0x000e220008000800 */
        /* <DEDUP_REMOVED lines=13> */
[----:B---3--:R-:W-:Y:S01]  /*b5c0*/  ISETP.LT.AND P3, PT, R104, UR6, !P0 ;  /* 0x0000000668007c0c */ /* 0x008fe2000c761270 */
[----:B------:R-:W2:Y:S01]  /*b5d0*/  LDCU UR6, c[0x0][0x39c] ;  /* 0x00007380ff0677ac */ /* 0x000ea20008000800 */
[----:B------:R-:W-:Y:S01]  /*b5e0*/  LEA.HI.X.SX32 R101, R102, R3, 0x1, P6 ;  /* 0x0000000366657211 */ /* 0x000fe200030f0eff */
[----:B------:R-:W-:Y:S01]  /*b5f0*/  VIADD R104, R2, 0x3a ;  /* 0x0000003a02687836 */ /* 0x000fe20000000000 */
[C---:B------:R-:W-:Y:S01]  /*b600*/  LEA R96, P6, R103.reuse, R0, 0x1 ;  /* 0x0000000067607211 */ /* 0x040fe200078c08ff */
[----:B------:R-:W-:-:S02]  /*b610*/  VIADD R102, R103, UR5 ;  /* 0x0000000567667c36 */ /* 0x000fc40008000000 */
[----:B------:R3:W-:Y:S01]  /*b620*/  @P1 STG.E.U16 desc[UR22][R100.64], R97 ;  /* 0x0000006164001986 */ /* 0x0007e2000c101516 */
[----:B0-----:R-:W-:Y:S01]  /*b630*/  ISETP.LT.AND P1, PT, R104, UR4, !P0 ;  /* 0x0000000468007c0c */ /* 0x001fe2000c721270 */
[----:B------:R-:W0:Y:S01]  /*b640*/  LDCU UR4, c[0x0][0x39c] ;  /* 0x00007380ff0477ac */ /* 0x000e220008000800 */
[----:B------:R-:W-:Y:S01]  /*b650*/  VIADD R104, R2, 0x3b ;  /* 0x0000003b02687836 */ /* 0x000fe20000000000 */
[----:B---3--:R-:W-:Y:S01]  /*b660*/  LEA.HI.X.SX32 R97, R103, R3, 0x1, P6 ;  /* 0x0000000367617211 */ /* 0x008fe200030f0eff */
[C---:B------:R-:W-:Y:S01]  /*b670*/  VIADD R103, R102.reuse, UR5 ;  /* 0x0000000566677c36 */ /* 0x040fe20008000000 */
[----:B------:R-:W-:-:S03]  /*b680*/  LEA R98, P6, R102, R0, 0x1 ;  /* 0x0000000066627211 */ /* 0x000fc600078c08ff */
[----:B------:R3:W-:Y:S01]  /*b690*/  @P4 STG.E.U16 desc[UR22][R96.64], R238 ;  /* 0x000000ee60004986 */ /* 0x0007e2000c101516 */
[-C--:B------:R-:W-:Y:S01]  /*b6a0*/  LEA.HI.X.SX32 R99, R102, R3.reuse, 0x1, P6 ;  /* 0x0000000366637211 */ /* 0x080fe200030f0eff */
[C---:B------:R-:W-:Y:S01]  /*b6b0*/  VIADD R102, R103.reuse, UR5 ;  /* 0x0000000567667c36 */ /* 0x040fe20008000000 */
[----:B--2---:R-:W-:Y:S01]  /*b6c0*/  ISETP.LT.AND P4, PT, R104, UR6, !P0 ;  /* 0x0000000668007c0c */ /* 0x004fe2000c781270 */
[----:B------:R-:W-:Y:S01]  /*b6d0*/  VIADD R104, R2, 0x3c ;  /* 0x0000003c02687836 */ /* 0x000fe20000000000 */
[C---:B------:R-:W-:Y:S01]  /*b6e0*/  LEA R100, P6, R103.reuse, R0, 0x1 ;  /* 0x0000000067647211 */ /* 0x040fe200078c08ff */
[----:B------:R-:W2:Y:S03]  /*b6f0*/  LDCU UR6, c[0x0][0x39c] ;  /* 0x00007380ff0677ac */ /* 0x000ea60008000800 */
[----:B------:R-:W-:Y:S01]  /*b700*/  LEA.HI.X.SX32 R101, R103, R3, 0x1, P6 ;  /* 0x0000000367657211 */ /* 0x000fe200030f0eff */
[----:B------:R-:W-:Y:S01]  /*b710*/  VIADD R103, R102, UR5 ;  /* 0x0000000566677c36 */ /* 0x000fe20008000000 */
[----:B---3--:R-:W-:-:S02]  /*b720*/  PRMT R97, R238, 0x7632, R97 ;  /* 0x00007632ee617816 */ /* 0x008fc40000000061 */
[----:B------:R-:W-:-:S03]  /*b730*/  LEA R96, P6, R102, R0, 0x1 ;  /* 0x0000000066607211 */ /* 0x000fc600078c08ff */
[----:B------:R3:W-:Y:S01]  /*b740*/  @P5 STG.E.U16 desc[UR22][R98.64], R97 ;  /* 0x0000006162005986 */ /* 0x0007e2000c101516 */
[----:B-1----:R-:W-:Y:S01]  /*b750*/  ISETP.LT.AND P5, PT, R104, UR7, !P0 ;  /* 0x0000000768007c0c */ /* 0x002fe2000c7a1270 */
[----:B------:R-:W-:Y:S01]  /*b760*/  VIADD R104, R2, 0x3d ;  /* 0x0000003d02687836 */ /* 0x000fe20000000000 */
[----:B------:R-:W1:Y:S01]  /*b770*/  LDCU UR7, c[0x0][0x39c] ;  /* 0x00007380ff0777ac */ /* 0x000e620008000800 */
[----:B------:R-:W-:Y:S03]  /*b780*/  @P2 STG.E.U16 desc[UR22][R100.64], R240 ;  /* 0x000000f064002986 */ /* 0x000fe6000c101516 */
[----:B0-----:R-:W-:Y:S01]  /*b790*/  ISETP.LT.AND P2, PT, R104, UR4, !P0 ;  /* 0x0000000468007c0c */ /* 0x001fe2000c741270 */
[----:B------:R-:W0:Y:S01]  /*b7a0*/  LDCU UR4, c[0x0][0x39c] ;  /* 0x00007380ff0477ac */ /* 0x000e220008000800 */
[----:B------:R-:W-:Y:S01]  /*b7b0*/  VIADD R104, R2, 0x3e ;  /* 0x0000003e02687836 */ /* 0x000fe20000000000 */
[----:B---3--:R-:W-:Y:S01]  /*b7c0*/  LEA.HI.X.SX32 R97, R102, R3, 0x1, P6 ;  /* 0x0000000366617211 */ /* 0x008fe200030f0eff */
[----:B------:R-:W-:Y:S01]  /*b7d0*/  VIADD R102, R103, UR5 ;  /* 0x0000000567667c36 */ /* 0x000fe20008000000 */
[----:B------:R-:W-:-:S02]  /*b7e0*/  PRMT R99, R240, 0x7632, R99 ;  /* 0x00007632f0637816 */ /* 0x000fc40000000063 */
[----:B------:R-:W-:-:S03]  /*b7f0*/  LEA R98, P6, R103, R0, 0x1 ;  /* 0x0000000067627211 */ /* 0x000fc600078c08ff */
[----:B------:R3:W-:Y:S01]  /*b800*/  @P3 STG.E.U16 desc[UR22][R96.64], R99 ;  /* 0x0000006360003986 */ /* 0x0007e2000c101516 */
[----:B--2---:R-:W-:Y:S01]  /*b810*/  ISETP.LT.AND P3, PT, R104, UR6, !P0 ;  /* 0x0000000668007c0c */ /* 0x004fe2000c761270 */
[----:B------:R-:W2:Y:S01]  /*b820*/  LDCU UR6, c[0x0][0x39c] ;  /* 0x00007380ff0677ac */ /* 0x000ea20008000800 */
[----:B------:R-:W-:Y:S01]  /*b830*/  VIADD R104, R2, 0x3f ;  /* 0x0000003f02687836 */ /* 0x000fe20000000000 */
[-C--:B---3--:R-:W-:Y:S01]  /*b840*/  LEA.HI.X.SX32 R99, R103, R3.reuse, 0x1, P6 ;  /* 0x0000000367637211 */ /* 0x088fe200030f0eff */
[C---:B------:R-:W-:Y:S01]  /*b850*/  VIADD R103, R102.reuse, UR5 ;  /* 0x0000000566677c36 */ /* 0x040fe20008000000 */
[-C--:B------:R-:W-:Y:S02]  /*b860*/  LEA R100, P6, R102, R0.reuse, 0x1 ;  /* 0x0000000066647211 */ /* 0x080fe400078c08ff */
[----:B------:R-:W-:Y:S01]  /*b870*/  PRMT R97, R242, 0x7632, R97 ;  /* 0x00007632f2617816 */ /* 0x000fe20000000061 */
[----:B------:R-:W-:Y:S01]  /*b880*/  @P1 STG.E.U16 desc[UR22][R98.64], R242 ;  /* 0x000000f262001986 */ /* 0x000fe2000c101516 */
[-C--:B------:R-:W-:Y:S01]  /*b890*/  LEA.HI.X.SX32 R101, R102, R3.reuse, 0x1, P6 ;  /* 0x0000000366657211 */ /* 0x080fe200030f0eff */
[C---:B------:R-:W-:Y:S01]  /*b8a0*/  VIADD R102, R103.reuse, UR5 ;  /* 0x0000000567667c36 */ /* 0x040fe20008000000 */
[----:B0-----:R-:W-:Y:S01]  /*b8b0*/  ISETP.LT.AND P1, PT, R104, UR4, !P0 ;  /* 0x0000000468007c0c */ /* 0x001fe2000c721270 */
[----:B------:R-:W-:Y:S01]  /*b8c0*/  VIADD R104, R2, 0x40 ;  /* 0x0000004002687836 */ /* 0x000fe20000000000 */
[CC--:B------:R-:W-:Y:S01]  /*b8d0*/  LEA R96, P6, R103.reuse, R0.reuse, 0x1 ;  /* 0x0000000067607211 */ /* 0x0c0fe200078c08ff */
[----:B------:R0:W-:Y:S01]  /*b8e0*/  @P4 STG.E.U16 desc[UR22][R100.64], R97 ;  /* 0x0000006164004986 */ /* 0x0001e2000c101516 */
[----:B------:R-:W3:Y:S02]  /*b8f0*/  LDCU UR4, c[0x0][0x39c] ;  /* 0x00007380ff0477ac */ /* 0x000ee40008000800 */
[----:B-1----:R-:W-:Y:S01]  /*b900*/  ISETP.LT.AND P4, PT, R104, UR7, !P0 ;  /* 0x0000000768007c0c */ /* 0x002fe2000c781270 */
[----:B------:R-:W-:Y:S01]  /*b910*/  VIADD R104, R2, 0x41 ;  /* 0x0000004102687836 */ /* 0x000fe20000000000 */
[----:B------:R-:W1:Y:S01]  /*b920*/  LDCU UR7, c[0x0][0x39c] ;  /* 0x00007380ff0777ac */ /* 0x000e620008000800 */
[----:B0-----:R-:W-:Y:S01]  /*b930*/  LEA.HI.X.SX32 R97, R103, R3, 0x1, P6 ;  /* 0x0000000367617211 */ /* 0x001fe200030f0eff */
[C---:B------:R-:W-:Y:S01]  /*b940*/  VIADD R103, R102.reuse, UR5 ;  /* 0x0000000566677c36 */ /* 0x040fe20008000000 */
[----:B------:R-:W-:-:S03]  /*b950*/  LEA R98, P6, R102, R0, 0x1 ;  /* 0x0000000066627211 */ /* 0x000fc600078c08ff */
[----:B------:R0:W-:Y:S01]  /*b960*/  @P5 STG.E.U16 desc[UR22][R96.64], R244 ;  /* 0x000000f460005986 */ /* 0x0001e2000c101516 */
[----:B--2---:R-:W-:Y:S01]  /*b970*/  ISETP.LT.AND P5, PT, R104, UR6, !P0 ;  /* 0x0000000668007c0c */ /* 0x004fe2000c7a1270 */
[----:B------:R-:W2:Y:S01]  /*b980*/  LDCU UR6, c[0x0][0x39c] ;  /* 0x00007380ff0677ac */ /* 0x000ea20008000800 */
[----:B------:R-:W-:Y:S01]  /*b990*/  LEA.HI.X.SX32 R99, R102, R3, 0x1, P6 ;  /* 0x0000000366637211 */ /* 0x000fe200030f0eff */
[----:B------:R-:W-:Y:S01]  /*b9a0*/  VIADD R104, R2, 0x42 ;  /* 0x0000004202687836 */ /* 0x000fe20000000000 */
[C---:B------:R-:W-:Y:S01]  /*b9b0*/  LEA R100, P6, R103.reuse, R0, 0x1 ;  /* 0x0000000067647211 */ /* 0x040fe200078c08ff */
[----:B------:R-:W-:-:S03]  /*b9c0*/  VIADD R102, R103, UR5 ;  /* 0x0000000567667c36 */ /* 0x000fc60008000000 */
[----:B------:R-:W-:Y:S01]  /*b9d0*/  LEA.HI.X.SX32 R101, R103, R3, 0x1, P6 ;  /* 0x0000000367657211 */ /* 0x000fe200030f0eff */
[----:B------:R-:W-:Y:S01]  /*b9e0*/  VIADD R103, R102, UR5 ;  /* 0x0000000566677c36 */ /* 0x000fe20008000000 */
[----:B0-----:R-:W-:Y:S02]  /*b9f0*/  PRMT R97, R244, 0x7632, R97 ;  /* 0x00007632f4617816 */ /* 0x001fe40000000061 */
[----:B------:R-:W-:-:S03]  /*ba00*/  LEA R96, P6, R102, R0, 0x1 ;  /* 0x0000000066607211 */ /* 0x000fc600078c08ff */
[----:B------:R0:W-:Y:S01]  /*ba10*/  @P2 STG.E.U16 desc[UR22][R98.64], R97 ;  /* 0x0000006162002986 */ /* 0x0001e2000c101516 */
[----:B---3--:R-:W-:Y:S01]  /*ba20*/  ISETP.LT.AND P2, PT, R104, UR4, !P0 ;  /* 0x0000000468007c0c */ /* 0x008fe2000c741270 */
[----:B------:R-:W3:Y:S01]  /*ba30*/  LDCU UR4, c[0x0][0x39c] ;  /* 0x00007380ff0477ac */ /* 0x000ee20008000800 */
[----:B------:R-:W-:Y:S01]  /*ba40*/  VIADD R104, R2, 0x43 ;  /* 0x0000004302687836 */ /* 0x000fe20000000000 */
[----:B------:R-:W-:Y:S04]  /*ba50*/  @P3 STG.E.U16 desc[UR22][R100.64], R246 ;  /* 0x000000f664003986 */ /* 0x000fe8000c101516 */
[----:B--2---:R-:W-:Y:S01]  /*ba60*/  ISETP.LT.AND P3, PT, R104, UR6, !P0 ;  /* 0x0000000668007c0c */ /* 0x004fe2000c761270 */
[----:B------:R-:W-:Y:S01]  /*ba70*/  VIADD R104, R2, 0x44 ;  /* 0x0000004402687836 */ /* 0x000fe20000000000 */
[----:B------:R-:W2:Y:S01]  /*ba80*/  LDCU UR6, c[0x0][0x39c] ;  /* 0x00007380ff0677ac */ /* 0x000ea20008000800 */
[----:B0-----:R-:W-:Y:S01]  /*ba90*/  LEA.HI.X.SX32 R97, R102, R3, 0x1, P6 ;  /* 0x0000000366617211 */ /* 0x001fe200030f0eff */
[----:B------:R-:W-:Y:S01]  /*baa0*/  VIADD R102, R103, UR5 ;  /* 0x0000000567667c36 */ /* 0x000fe20008000000 */
[----:B------:R-:W-:-:S02]  /*bab0*/  PRMT R99, R246, 0x7632, R99 ;  /* 0x00007632f6637816 */ /* 0x000fc40000000063 */
[----:B------:R-:W-:-:S03]  /*bac0*/  LEA R98, P6, R103, R0, 0x1 ;  /* 0x0000000067627211 */ /* 0x000fc600078c08ff */
[----:B------:R0:W-:Y:S01]  /*bad0*/  @P1 STG.E.U16 desc[UR22][R96.64], R99 ;  /* 0x0000006360001986 */ /* 0x0001e2000c101516 */
[----:B-1----:R-:W-:Y:S01]  /*bae0*/  ISETP.LT.AND P1, PT, R104, UR7, !P0 ;  /* 0x0000000768007c0c */ /* 0x002fe2000c721270 */
[----:B------:R-:W-:Y:S01]  /*baf0*/  VIADD R104, R2, 0x45 ;  /* 0x0000004502687836 */ /* 0x000fe20000000000 */
[----:B------:R-:W1:Y:S01]  /*bb00*/  LDCU UR7, c[0x0][0x39c] ;  /* 0x00007380ff0777ac */ /* 0x000e620008000800 */
[-C--:B0-----:R-:W-:Y:S01]  /*bb10*/  LEA.HI.X.SX32 R99, R103, R3.reuse, 0x1, P6 ;  /* 0x0000000367637211 */ /* 0x081fe200030f0eff */
[C---:B------:R-:W-:Y:S01]  /*bb20*/  VIADD R103, R102.reuse, UR5 ;  /* 0x0000000566677c36 */ /* 0x040fe20008000000 */
[-C--:B------:R-:W-:Y:S02]  /*bb30*/  LEA R100, P6, R102, R0.reuse, 0x1 ;  /* 0x0000000066647211 */ /* 0x080fe400078c08ff */
[----:B------:R-:W-:Y:S01]  /*bb40*/  PRMT R97, R215, 0x7632, R97 ;  /* 0x00007632d7617816 */ /* 0x000fe20000000061 */
[----:B------:R-:W-:Y:S01]  /*bb50*/  @P4 STG.E.U16 desc[UR22][R98.64], R215 ;  /* 0x000000d762004986 */ /* 0x000fe2000c101516 */
[----:B---3--:R-:W-:Y:S01]  /*bb60*/  ISETP.LT.AND P4, PT, R104, UR4, !P0 ;  /* 0x0000000468007c0c */ /* 0x008fe2000c781270 */
[----:B------:R-:W0:Y:S01]  /*bb70*/  LDCU UR4, c[0x0][0x39c] ;  /* 0x00007380ff0477ac */ /* 0x000e220008000800 */
[----:B------:R-:W-:Y:S01]  /*bb80*/  LEA.HI.X.SX32 R101, R102, R3, 0x1, P6 ;  /* 0x0000000366657211 */ /* 0x000fe200030f0eff */
[----:B------:R-:W-:Y:S01]  /*bb90*/  VIADD R104, R2, 0x46 ;  /* 0x0000004602687836 */ /* 0x000fe20000000000 */
[C---:B------:R-:W-:Y:S01]  /*bba0*/  LEA R96, P6, R103.reuse, R0, 0x1 ;  /* 0x0000000067607211 */ /* 0x040fe200078c08ff */
[----:B------:R-:W-:-:S02]  /*bbb0*/  VIADD R102, R103, UR5 ;  /* 0x0000000567667c36 */ /* 0x000fc40008000000 */
[----:B------:R3:W-:Y:S01]  /*bbc0*/  @P5 STG.E.U16 desc[UR22][R100.64], R97 ;  /* 0x0000006164005986 */ /* 0x0007e2000c101516 */
[----:B--2---:R-:W-:Y:S01]  /*bbd0*/  ISETP.LT.AND P5, PT, R104, UR6, !P0 ;  /* 0x0000000668007c0c */ /* 0x004fe2000c7a1270 */
[----:B------:R-:W2:Y:S01]  /*bbe0*/  LDCU UR6, c[0x0][0x39c] ;  /* 0x00007380ff0677ac */ /* 0x000ea20008000800 */
[----:B------:R-:W-:Y:S01]  /*bbf0*/  VIADD R104, R2, 0x47 ;  /* 0x0000004702687836 */ /* 0x000fe20000000000 */
[----:B---3--:R-:W-:Y:S01]  /*bc00*/  LEA.HI.X.SX32 R97, R103, R3, 0x1, P6 ;  /* 0x0000000367617211 */ /* 0x008fe200030f0eff */
        /* <DEDUP_REMOVED lines=18> */
[----:B--2---:R-:W-:Y:S01]  /*bd30*/  ISETP.LT.AND P1, PT, R104, UR6, !P0 ;  /* 0x0000000668007c0c */ /* 0x004fe2000c721270 */
[----:B------:R-:W2:Y:S01]  /*bd40*/  LDCU UR6, c[0x0][0x39c] ;  /* 0x00007380ff0677ac */ /* 0x000ea20008000800 */
[----:B------:R-:W-:Y:S01]  /*bd50*/  VIADD R104, R2, 0x4a ;  /* 0x0000004a02687836 */ /* 0x000fe20000000000 */
[----:B---3--:R-:W-:Y:S01]  /*bd60*/  LEA.HI.X.SX32 R97, R102, R3, 0x1, P6 ;  /* 0x0000000366617211 */ /* 0x008fe200030f0eff */
[----:B------:R-:W-:Y:S01]  /*bd70*/  VIADD R102, R103, UR5 ;  /* 0x0000000567667c36 */ /* 0x000fe20008000000 */
[----:B------:R-:W-:-:S02]  /*bd80*/  PRMT R99, R211, 0x7632, R99 ;  /* 0x00007632d3637816 */ /* 0x000fc40000000063 */
[----:B------:R-:W-:-:S03]  /*bd90*/  LEA R98, P6, R103, R0, 0x1 ;  /* 0x0000000067627211 */ /* 0x000fc600078c08ff */
[----:B------:R3:W-:Y:S01]  /*bda0*/  @P4 STG.E.U16 desc[UR22][R96.64], R99 ;  /* 0x0000006360004986 */ /* 0x0007e2000c101516 */
[----:B0-----:R-:W-:Y:S01]  /*bdb0*/  ISETP.LT.AND P4, PT, R104, UR4, !P0 ;  /* 0x0000000468007c0c */ /* 0x001fe2000c781270 */
[----:B------:R-:W0:Y:S01]  /*bdc0*/  LDCU UR4, c[0x0][0x39c] ;  /* 0x00007380ff0477ac */ /* 0x000e220008000800 */
[----:B------:R-:W-:Y:S01]  /*bdd0*/  VIADD R104, R2, 0x4b ;  /* 0x0000004b02687836 */ /* 0x000fe20000000000 */
[-C--:B---3--:R-:W-:Y:S01]  /*bde0*/  LEA.HI.X.SX32 R99, R103, R3.reuse, 0x1, P6 ;  /* 0x0000000367637211 */ /* 0x088fe200030f0eff */
[C---:B------:R-:W-:Y:S01]  /*bdf0*/  VIADD R103, R102.reuse, UR5 ;  /* 0x0000000566677c36 */ /* 0x040fe20008000000 */
[CC--:B------:R-:W-:Y:S02]  /*be00*/  LEA R100, P6, R102.reuse, R0.reuse, 0x1 ;  /* 0x0000000066647211 */ /* 0x0c0fe400078c08ff */
[----:B------:R-:W-:Y:S01]  /*be10*/  PRMT R97, R209, 0x7632, R97 ;  /* 0x00007632d1617816 */ /* 0x000fe20000000061 */
[----:B------:R-:W-:Y:S01]  /*be20*/  @P5 STG.E.U16 desc[UR22][R98.64], R209 ;  /* 0x000000d162005986 */ /* 0x000fe2000c101516 */
[-C--:B------:R-:W-:Y:S01]  /*be30*/  LEA.HI.X.SX32 R101, R102, R3.reuse, 0x1, P6 ;  /* 0x0000000366657211 */ /* 0x080fe200030f0eff */
[C---:B------:R-:W-:Y:S01]  /*be40*/  VIADD R102, R103.reuse, UR5 ;  /* 0x0000000567667c36 */ /* 0x040fe20008000000 */
[----:B--2---:R-:W-:Y:S01]  /*be50*/  ISETP.LT.AND P5, PT, R104, UR6, !P0 ;  /* 0x0000000668007c0c */ /* 0x004fe2000c7a1270 */
        /* <DEDUP_REMOVED lines=18> */
[C---:B------:R-:W-:Y:S01]  /*bf80*/  VIADD R103, R102.reuse, UR5 ;  /* 0x0000000566677c36 */ /* 0x040fe20008000000 */
        /* <DEDUP_REMOVED lines=89> */
[C---:B------:R-:W-:Y:S01]  /*c520*/  VIADD R103, R102.reuse, UR5 ;  /* 0x0000000566677c36 */ /* 0x040fe20008000000 */
        /* <DEDUP_REMOVED lines=511> */
[----:B------:R-:W-:Y:S01]  /*e520*/  VIADD R104, R2, 0x9f ;  /* 0x0000009f02687836 */ /* 0x000fe20000000000 */
[----:B------:R-:W2:Y:S01]  /*e530*/  LDCU UR6, c[0x0][0x39c] ;  /* 0x00007380ff0677ac */ /* 0x000ea20008000800 */
[-C--:B---3--:R-:W-:Y:S01]  /*e540*/  LEA.HI.X.SX32 R99, R103, R3.reuse, 0x1, P6 ;  /* 0x0000000367637211 */ /* 0x088fe200030f0eff */
[C---:B------:R-:W-:Y:S01]  /*e550*/  VIADD R103, R102.reuse, UR5 ;  /* 0x0000000566677c36 */ /* 0x040fe20008000000 */
[CC--:B------:R-:W-:Y:S02]  /*e560*/  LEA R100, P6, R102.reuse, R0.reuse, 0x1 ;  /* 0x0000000066647211 */ /* 0x0c0fe400078c08ff */
[----:B------:R-:W-:Y:S01]  /*e570*/  PRMT R97, R225, 0x7632, R97 ;  /* 0x00007632e1617816 */ /* 0x000fe20000000061 */
[----:B------:R-:W-:Y:S01]  /*e580*/  @P4 STG.E.U16 desc[UR22][R98.64], R225 ;  /* 0x000000e162004986 */ /* 0x000fe2000c101516 */
[----:B------:R-:W-:Y:S01]  /*e590*/  LEA.HI.X.SX32 R101, R102, R3, 0x1, P6 ;  /* 0x0000000366657211 */ /* 0x000fe200030f0eff */
[C---:B------:R-:W-:Y:S01]  /*e5a0*/  VIADD R102, R103.reuse, UR5 ;  /* 0x0000000567667c36 */ /* 0x040fe20008000000 */
[----:B------:R-:W-:-:S02]  /*e5b0*/  LEA R96, P6, R103, R0, 0x1 ;  /* 0x0000000067607211 */ /* 0x000fc400078c08ff */
[----:B0-----:R-:W-:Y:S01]  /*e5c0*/  ISETP.LT.AND P4, PT, R104, UR4, !P0 ;  /* 0x0000000468007c0c */ /* 0x001fe2000c781270 */
[----:B------:R-:W0:Y:S01]  /*e5d0*/  LDCU UR4, c[0x0][0x39c] ;  /* 0x00007380ff0477ac */ /* 0x000e220008000800 */
[----:B------:R3:W-:Y:S01]  /*e5e0*/  @P5 STG.E.U16 desc[UR22][R100.64], R97 ;  /* 0x0000006164005986 */ /* 0x0007e2000c101516 */
[----:B------:R-:W-:-:S05]  /*e5f0*/  VIADD R104, R2, 0xa0 ;  /* 0x000000a002687836 */ /* 0x000fca0000000000 */
[----:B-1----:R-:W-:Y:S01]  /*e600*/  ISETP.LT.AND P5, PT, R104, UR7, !P0 ;  /* 0x0000000768007c0c */ /* 0x002fe2000c7a1270 */
[----:B------:R-:W-:Y:S01]  /*e610*/  VIADD R104, R2, 0xa1 ;  /* 0x000000a102687836 */ /* 0x000fe20000000000 */
[----:B------:R-:W1:Y:S01]  /*e620*/  LDCU UR7, c[0x0][0x39c] ;  /* 0x00007380ff0777ac */ /* 0x000e620008000800 */
[----:B---3--:R-:W-:Y:S01]  /*e630*/  LEA.HI.X.SX32 R97, R103, R3, 0x1, P6 ;  /* 0x0000000367617211 */ /* 0x008fe200030f0eff */
[C---:B------:R-:W-:Y:S01]  /*e640*/  VIADD R103, R102.reuse, UR5 ;  /* 0x0000000566677c36 */ /* 0x040fe20008000000 */
[----:B------:R-:W-:-:S03]  /*e650*/  LEA R98, P6, R102, R0, 0x1 ;  /* 0x0000000066627211 */ /* 0x000fc600078c08ff */
[----:B------:R3:W-:Y:S01]  /*e660*/  @P2 STG.E.U16 desc[UR22][R96.64], R223 ;  /* 0x000000df60002986 */ /* 0x0007e2000c101516 */
[-C--:B------:R-:W-:Y:S01]  /*e670*/  LEA.HI.X.SX32 R99, R102, R3.reuse, 0x1, P6 ;  /* 0x0000000366637211 */ /* 0x080fe200030f0eff */
[----:B------:R-:W-:Y:S01]  /*e680*/  VIADD R102, R2, 0xa2 ;  /* 0x000000a202667836 */ /* 0x000fe20000000000 */
[C---:B------:R-:W-:Y:S02]  /*e690*/  LEA R100, P6, R103.reuse, R0, 0x1 ;  /* 0x0000000067647211 */ /* 0x040fe400078c08ff */
[----:B--2---:R-:W-:Y:S01]  /*e6a0*/  ISETP.LT.AND P2, PT, R104, UR6, !P0 ;  /* 0x0000000668007c0c */ /* 0x004fe2000c741270 */
[----:B------:R-:W2:Y:S01]  /*e6b0*/  LDCU UR6, c[0x0][0x39c] ;  /* 0x00007380ff0677ac */ /* 0x000ea20008000800 */
[C---:B------:R-:W-:Y:S01]  /*e6c0*/  LEA.HI.X.SX32 R101, R103.reuse, R3, 0x1, P6 ;  /* 0x0000000367657211 */ /* 0x040fe200030f0eff */
[----:B------:R-:W-:Y:S02]  /*e6d0*/  VIADD R103, R103, UR5 ;  /* 0x0000000567677c36 */ /* 0x000fe40008000000 */
[----:B------:R-:W-:Y:S01]  /*e6e0*/  VIADD R104, R2, 0xa3 ;  /* 0x000000a302687836 */ /* 0x000fe20000000000 */
[----:B---3--:R-:W-:-:S05]  /*e6f0*/  PRMT R97, R223, 0x7632, R97 ;  /* 0x00007632df617816 */ /* 0x008fca0000000061 */
[----:B------:R3:W-:Y:S01]  /*e700*/  @P3 STG.E.U16 desc[UR22][R98.64], R97 ;  /* 0x0000006162003986 */ /* 0x0007e2000c101516 */
[----:B0-----:R-:W-:Y:S01]  /*e710*/  ISETP.LT.AND P3, PT, R102, UR4, !P0 ;  /* 0x0000000466007c0c */ /* 0x001fe2000c761270 */
[----:B------:R-:W0:Y:S01]  /*e720*/  LDCU UR4, c[0x0][0x39c] ;  /* 0x00007380ff0477ac */ /* 0x000e220008000800 */
[C---:B------:R-:W-:Y:S01]  /*e730*/  VIADD R102, R103.reuse, UR5 ;  /* 0x0000000567667c36 */ /* 0x040fe20008000000 */
[----:B------:R4:W-:Y:S01]  /*e740*/  @P1 STG.E.U16 desc[UR22][R100.64], R221 ;  /* 0x000000dd64001986 */ /* 0x0009e2000c101516 */
[----:B------:R-:W-:-:S04]  /*e750*/  LEA R96, P1, R103, R0, 0x1 ;  /* 0x0000000067607211 */ /* 0x000fc800078208ff */
[-C--:B---3--:R-:W-:Y:S01]  /*e760*/  LEA.HI.X.SX32 R97, R103, R3.reuse, 0x1, P1 ;  /* 0x0000000367617211 */ /* 0x088fe200008f0eff */
[----:B------:R-:W-:Y:S01]  /*e770*/  VIADD R103, R2, 0xa4 ;  /* 0x000000a402677836 */ /* 0x000fe20000000000 */
[----:B------:R-:W-:Y:S02]  /*e780*/  PRMT R99, R221, 0x7632, R99 ;  /* 0x00007632dd637816 */ /* 0x000fe40000000063 */
[----:B------:R-:W-:Y:S01]  /*e790*/  LEA R98, P6, R102, R0, 0x1 ;  /* 0x0000000066627211 */ /* 0x000fe200078c08ff */
[----:B----4-:R-:W-:Y:S01]  /*e7a0*/  VIADD R101, R2, 0xa5 ;  /* 0x000000a502657836 */ /* 0x010fe20000000000 */
[----:B--2---:R-:W-:Y:S01]  /*e7b0*/  ISETP.LT.AND P1, PT, R104, UR6, !P0 ;  /* 0x0000000668007c0c */ /* 0x004fe2000c721270 */
[----:B------:R2:W-:Y:S01]  /*e7c0*/  @P4 STG.E.U16 desc[UR22][R96.64], R99 ;  /* 0x0000006360004986 */ /* 0x0005e2000c101516 */
[----:B-1----:R-:W-:Y:S01]  /*e7d0*/  ISETP.LT.AND P4, PT, R103, UR7, !P0 ;  /* 0x0000000767007c0c */ /* 0x002fe2000c781270 */
[----:B------:R-:W1:Y:S01]  /*e7e0*/  LDCU UR6, c[0x0][0x39c] ;  /* 0x00007380ff0677ac */ /* 0x000e620008000800 */
[----:B------:R-:W-:Y:S01]  /*e7f0*/  VIADD R104, R2, 0xa7 ;  /* 0x000000a702687836 */ /* 0x000fe20000000000 */
[----:B------:R-:W3:Y:S01]  /*e800*/  LDCU UR7, c[0x0][0x39c] ;  /* 0x00007380ff0777ac */ /* 0x000ee20008000800 */
[C---:B--2---:R-:W-:Y:S01]  /*e810*/  LEA.HI.X.SX32 R99, R102.reuse, R3, 0x1, P6 ;  /* 0x0000000366637211 */ /* 0x044fe200030f0eff */
[----:B------:R-:W-:-:S04]  /*e820*/  VIADD R102, R102, UR5 ;  /* 0x0000000566667c36 */ /* 0x000fc80008000000 */
[C---:B------:R-:W-:Y:S01]  /*e830*/  VIADD R103, R102.reuse, UR5 ;  /* 0x0000000566677c36 */ /* 0x040fe20008000000 */
[CC--:B------:R-:W-:Y:S01]  /*e840*/  LEA R100, P6, R102.reuse, R0.reuse, 0x1 ;  /* 0x0000000066647211 */ /* 0x0c0fe200078c08ff */
[----:B------:R2:W-:Y:S01]  /*e850*/  @P5 STG.E.U16 desc[UR22][R98.64], R219 ;  /* 0x000000db62005986 */ /* 0x0005e2000c101516 */
[----:B0-----:R-:W-:Y:S01]  /*e860*/  ISETP.LT.AND P5, PT, R101, UR4, !P0 ;  /* 0x0000000465007c0c */ /* 0x001fe2000c7a1270 */
[----:B------:R-:W0:Y:S01]  /*e870*/  LDCU UR4, c[0x0][0x39c] ;  /* 0x00007380ff0477ac */ /* 0x000e220008000800 */
[----:B------:R-:W-:Y:S01]  /*e880*/  LEA.HI.X.SX32 R101, R102, R3, 0x1, P6 ;  /* 0x0000000366657211 */ /* 0x000fe200030f0eff */
[----:B------:R-:W-:Y:S01]  /*e890*/  VIADD R102, R2, 0xa6 ;  /* 0x000000a602667836 */ /* 0x000fe20000000000 */
[----:B------:R-:W-:-:S04]  /*e8a0*/  LEA R96, P6, R103, R0, 0x1 ;  /* 0x0000000067607211 */ /* 0x000fc800078c08ff */
[C---:B------:R-:W-:Y:S01]  /*e8b0*/  LEA.HI.X.SX32 R97, R103.reuse, R3, 0x1, P6 ;  /* 0x0000000367617211 */ /* 0x040fe200030f0eff */
[----:B------:R-:W-:Y:S01]  /*e8c0*/  VIADD R103, R103, UR5 ;  /* 0x0000000567677c36 */ /* 0x000fe20008000000 */
[----:B--2---:R-:W-:-:S05]  /*e8d0*/  PRMT R99, R219, 0x7632, R99 ;  /* 0x00007632db637816 */ /* 0x004fca0000000063 */
[----:B------:R2:W-:Y:S01]  /*e8e0*/  @P2 STG.E.U16 desc[UR22][R100.64], R99 ;  /* 0x0000006364002986 */ /* 0x0005e2000c101516 */
[----:B-1----:R-:W-:Y:S01]  /*e8f0*/  ISETP.LT.AND P2, PT, R102, UR6, !P0 ;  /* 0x0000000666007c0c */ /* 0x002fe2000c741270 */
[----:B------:R-:W1:Y:S01]  /*e900*/  LDCU UR6, c[0x0][0x39c] ;  /* 0x00007380ff0677ac */ /* 0x000e620008000800 */
[C---:B------:R-:W-:Y:S01]  /*e910*/  VIADD R102, R103.reuse, UR5 ;  /* 0x0000000567667c36 */ /* 0x040fe20008000000 */
[----:B------:R4:W-:Y:S01]  /*e920*/  @P3 STG.E.U16 desc[UR22][R96.64], R105 ;  /* 0x0000006960003986 */ /* 0x0009e2000c101516 */
[----:B------:R-:W-:-:S04]  /*e930*/  LEA R98, P3, R103, R0, 0x1 ;  /* 0x0000000067627211 */ /* 0x000fc800078608ff */
[-C--:B--2---:R-:W-:Y:S02]  /*e940*/  LEA.HI.X.SX32 R99, R103, R3.reuse, 0x1, P3 ;  /* 0x0000000367637211 */ /* 0x084fe400018f0eff */
[----:B------:R-:W-:Y:S02]  /*e950*/  LEA R100, P6, R102, R0, 0x1 ;  /* 0x0000000066647211 */ /* 0x000fe400078c08ff */
[----:B----4-:R-:W-:Y:S01]  /*e960*/  PRMT R97, R69, 0x7632, R97 ;  /* 0x0000763245617816 */ /* 0x010fe20000000061 */
[----:B------:R-:W-:Y:S01]  /*e970*/  VIADD R69, R2, 0xa8 ;  /* 0x000000a802457836 */ /* 0x000fe20000000000 */
[----:B------:R-:W-:Y:S02]  /*e980*/  LEA.HI.X.SX32 R101, R102, R3, 0x1, P6 ;  /* 0x0000000366657211 */ /* 0x000fe400030f0eff */
[----:B---3--:R-:W-:Y:S01]  /*e990*/  ISETP.LT.AND P3, PT, R104, UR7, !P0 ;  /* 0x0000000768007c0c */ /* 0x008fe2000c761270 */
[----:B------:R2:W-:Y:S01]  /*e9a0*/  @P1 STG.E.U16 desc[UR22][R98.64], R97 ;  /* 0x0000006162001986 */ /* 0x0005e2000c101516 */
[----:B0-----:R-:W-:Y:S01]  /*e9b0*/  ISETP.LT.AND P1, PT, R69, UR4, !P0 ;  /* 0x0000000445007c0c */ /* 0x001fe2000c721270 */
[----:B------:R-:W-:Y:S01]  /*e9c0*/  VIADD R69, R102, UR5 ;  /* 0x0000000566457c36 */ /* 0x000fe20008000000 */
[----:B------:R-:W0:Y:S01]  /*e9d0*/  LDCU UR4, c[0x0][0x39c] ;  /* 0x00007380ff0477ac */ /* 0x000e220008000800 */
[----:B------:R-:W-:-:S03]  /*e9e0*/  VIADD R102, R2, 0xa9 ;  /* 0x000000a902667836 */ /* 0x000fc60000000000 */
[C---:B------:R-:W-:Y:S01]  /*e9f0*/  LEA R96, P6, R69.reuse, R0, 0x1 ;  /* 0x0000000045607211 */ /* 0x040fe200078c08ff */
[----:B------:R-:W3:Y:S01]  /*ea00*/  LDCU UR7, c[0x0][0x39c] ;  /* 0x00007380ff0777ac */ /* 0x000ee20008000800 */
[----:B--2---:R-:W-:Y:S02]  /*ea10*/  PRMT R99, R68, 0x7610, R99 ;  /* 0x0000761044637816 */ /* 0x004fe40000000063 */
[C---:B------:R-:W-:Y:S01]  /*ea20*/  LEA.HI.X.SX32 R97, R69.reuse, R3, 0x1, P6 ;  /* 0x0000000345617211 */ /* 0x040fe200030f0eff */
[----:B------:R-:W-:Y:S02]  /*ea30*/  VIADD R69, R69, UR5 ;  /* 0x0000000545457c36 */ /* 0x000fe40008000000 */
[----:B------:R2:W-:Y:S01]  /*ea40*/  @P4 STG.E.U16 desc[UR22][R100.64], R99 ;  /* 0x0000006364004986 */ /* 0x0005e2000c101516 */
[----:B-1----:R-:W-:Y:S01]  /*ea50*/  ISETP.LT.AND P4, PT, R102, UR6, !P0 ;  /* 0x0000000666007c0c */ /* 0x002fe2000c781270 */
[----:B------:R-:W1:Y:S01]  /*ea60*/  LDCU UR6, c[0x0][0x39c] ;  /* 0x00007380ff0677ac */ /* 0x000e620008000800 */
[----:B------:R-:W-:Y:S01]  /*ea70*/  VIADD R98, R69, UR5 ;  /* 0x0000000545627c36 */ /* 0x000fe20008000000 */
[----:B--2---:R-:W-:-:S05]  /*ea80*/  PRMT R101, R68, 0x7632, R101 ;  /* 0x0000763244657816 */ /* 0x004fca0000000065 */
[----:B------:R2:W-:Y:S01]  /*ea90*/  @P5 STG.E.U16 desc[UR22][R96.64], R101 ;  /* 0x0000006560005986 */ /* 0x0005e2000c101516 */
[----:B------:R-:W-:-:S04]  /*eaa0*/  LEA R68, P5, R69, R0, 0x1 ;  /* 0x0000000045447211 */ /* 0x000fc800078a08ff */
[----:B------:R-:W-:Y:S02]  /*eab0*/  LEA.HI.X.SX32 R69, R69, R3, 0x1, P5 ;  /* 0x0000000345457211 */ /* 0x000fe400028f0eff */
[----:B--2---:R-:W-:Y:S01]  /*eac0*/  F2FP.F16.F32.PACK_AB R97, R71, R70 ;  /* 0x000000464761723e */ /* 0x004fe200000000ff */
[C---:B------:R-:W-:Y:S02]  /*ead0*/  VIADD R70, R2.reuse, 0xaa ;  /* 0x000000aa02467836 */ /* 0x040fe40000000000 */
[----:B------:R-:W-:Y:S01]  /*eae0*/  VIADD R96, R2, 0xab ;  /* 0x000000ab02607836 */ /* 0x000fe20000000000 */
[----:B------:R-:W-:Y:S01]  /*eaf0*/  PRMT R99, R97, 0x7632, R99 ;  /* 0x0000763261637816 */ /* 0x000fe20000000063 */
[----:B------:R2:W-:Y:S01]  /*eb00*/  @P2 STG.E.U16 desc[UR22][R68.64], R97 ;  /* 0x0000006144002986 */ /* 0x0005e2000c101516 */
[----:B0-----:R-:W-:Y:S01]  /*eb10*/  ISETP.LT.AND P6, PT, R70, UR4, !P0 ;  /* 0x0000000446007c0c */ /* 0x001fe2000c7c1270 */
[----:B------:R-:W0:Y:S01]  /*eb20*/  LDCU UR4, c[0x0][0x39c] ;  /* 0x00007380ff0477ac */ /* 0x000e220008000800 */
[----:B------:R-:W-:-:S02]  /*eb30*/  LEA R70, P5, R98, R0, 0x1 ;  /* 0x0000000062467211 */ /* 0x000fc400078a08ff */
[----:B-1----:R-:W-:Y:S01]  /*eb40*/  ISETP.LT.AND P2, PT, R96, UR6, !P0 ;  /* 0x0000000660007c0c */ /* 0x002fe2000c741270 */
[----:B------:R-:W1:Y:S01]  /*eb50*/  LDCU UR6, c[0x0][0x39c] ;  /* 0x00007380ff0677ac */ /* 0x000e620008000800 */
[C---:B------:R-:W-:Y:S01]  /*eb60*/  LEA.HI.X.SX32 R71, R98.reuse, R3, 0x1, P5 ;  /* 0x0000000362477211 */ /* 0x040fe200028f0eff */
[----:B------:R-:W-:-:S04]  /*eb70*/  VIADD R98, R98, UR5 ;  /* 0x0000000562627c36 */ /* 0x000fc80008000000 */
[----:B------:R4:W-:Y:S01]  /*eb80*/  @P3 STG.E.U16 desc[UR22][R70.64], R99 ;  /* 0x0000006346003986 */ /* 0x0009e2000c101516 */
[-C--:B------:R-:W-:Y:S01]  /*eb90*/  LEA R96, P3, R98, R0.reuse, 0x1 ;  /* 0x0000000062607211 */ /* 0x080fe200078608ff */
[----:B--2---:R-:W-:Y:S02]  /*eba0*/  VIADD R68, R2, 0xac ;  /* 0x000000ac02447836 */ /* 0x004fe40000000000 */
[C---:B------:R-:W-:Y:S01]  /*ebb0*/  VIADD R72, R98.reuse, UR5 ;  /* 0x0000000562487c36 */ /* 0x040fe20008000000 */
[-C--:B------:R-:W-:Y:S01]  /*ebc0*/  LEA.HI.X.SX32 R97, R98, R3.reuse, 0x1, P3 ;  /* 0x0000000362617211 */ /* 0x080fe200018f0eff */
[----:B------:R-:W-:Y:S01]  /*ebd0*/  VIADD R69, R2, 0xad ;  /* 0x000000ad02457836 */ /* 0x000fe20000000000 */
[----:B0-----:R-:W-:Y:S01]  /*ebe0*/  ISETP.LT.AND P3, PT, R68, UR4, !P0 ;  /* 0x0000000444007c0c */ /* 0x001fe2000c761270 */
[----:B------:R-:W0:Y:S01]  /*ebf0*/  LDCU UR4, c[0x0][0x39c] ;  /* 0x00007380ff0477ac */ /* 0x000e220008000800 */
[----:B------:R-:W-:Y:S01]  /*ec00*/  LEA R68, P5, R72, R0, 0x1 ;  /* 0x0000000048447211 */ /* 0x000fe200078a08ff */
[----:B------:R2:W-:Y:S01]  /*ec10*/  @P1 STG.E.U16 desc[UR22][R96.64], R73 ;  /* 0x0000004960001986 */ /* 0x0005e2000c101516 */
[----:B---3--:R-:W-:Y:S01]  /*ec20*/  ISETP.LT.AND P1, PT, R69, UR7, !P0 ;  /* 0x0000000745007c0c */ /* 0x008fe2000c721270 */
[----:B----4-:R-:W-:Y:S01]  /*ec30*/  VIADD R70, R2, 0xae ;  /* 0x000000ae02467836 */ /* 0x010fe20000000000 */
[C---:B------:R-:W-:Y:S01]  /*ec40*/  LEA.HI.X.SX32 R69, R72.reuse, R3, 0x1, P5 ;  /* 0x0000000348457211 */ /* 0x040fe200028f0eff */
[----:B------:R-:W-:Y:S01]  /*ec50*/  VIADD R72, R72, UR5 ;  /* 0x0000000548487c36 */ /* 0x000fe20008000000 */
[----:B------:R-:W-:Y:S01]  /*ec60*/  PRMT R71, R73, 0x7632, R71 ;  /* 0x0000763249477816 */ /* 0x000fe20000000047 */
[----:B------:R-:W3:Y:S01]  /*ec70*/  LDCU UR7, c[0x0][0x39c] ;  /* 0x00007380ff0777ac */ /* 0x000ee20008000800 */
[----:B-1----:R-:W-:-:S03]  /*ec80*/  ISETP.LT.AND P5, PT, R70, UR6, !P0 ;  /* 0x0000000646007c0c */ /* 0x002fc6000c7a1270 */
[----:B------:R1:W-:Y:S01]  /*ec90*/  @P4 STG.E.U16 desc[UR22][R68.64], R71 ;  /* 0x0000004744004986 */ /* 0x0003e2000c101516 */
[CC--:B------:R-:W-:Y:S01]  /*eca0*/  LEA R70, P4, R72.reuse, R0.reuse, 0x1 ;  /* 0x0000000048467211 */ /* 0x0c0fe200078808ff */
[----:B--2---:R-:W-:Y:S01]  /*ecb0*/  VIADD R96, R72, UR5 ;  /* 0x0000000548607c36 */ /* 0x004fe20008000000 */
[----:B------:R-:W2:Y:S01]  /*ecc0*/  LDCU UR6, c[0x0][0x39c] ;  /* 0x00007380ff0677ac */ /* 0x000ea20008000800 */
[----:B------:R-:W-:Y:S02]  /*ecd0*/  PRMT R97, R74, 0x7632, R97 ;  /* 0x000076324a617816 */ /* 0x000fe40000000061 */
[----:B-1----:R-:W-:Y:S02]  /*ece0*/  LEA.HI.X.SX32 R71, R72, R3, 0x1, P4 ;  /* 0x0000000348477211 */ /* 0x002fe400020f0eff */
[----:B------:R-:W-:Y:S02]  /*ecf0*/  LEA R72, P4, R96, R0, 0x1 ;  /* 0x0000000060487211 */ /* 0x000fe400078808ff */
[----:B------:R-:W-:-:S02]  /*ed00*/  PRMT R69, R74, 0x7610, R69 ;  /* 0x000076104a457816 */ /* 0x000fc40000000045 */
[C---:B------:R-:W-:Y:S01]  /*ed10*/  LEA.HI.X.SX32 R73, R96.reuse, R3, 0x1, P4 ;  /* 0x0000000360497211 */ /* 0x040fe200020f0eff */
[----:B------:R-:W-:Y:S01]  /*ed20*/  VIADD R96, R96, UR5 ;  /* 0x0000000560607c36 */ /* 0x000fe20008000000 */
[----:B0-----:R-:W-:Y:S01]  /*ed30*/  ISETP.LT.AND P4, PT, R75, UR4, !P0 ;  /* 0x000000044b007c0c */ /* 0x001fe2000c781270 */
[----:B------:R0:W-:Y:S01]  /*ed40*/  @P6 STG.E.U16 desc[UR22][R70.64], R69 ;  /* 0x0000004546006986 */ /* 0x0001e2000c101516 */
[----:B------:R-:W1:Y:S01]  /*ed50*/  LDCU UR4, c[0x0][0x39c] ;  /* 0x00007380ff0477ac */ /* 0x000e620008000800 */
[C---:B------:R-:W-:Y:S02]  /*ed60*/  VIADD R74, R96.reuse, UR5 ;  /* 0x00000005604a7c36 */ /* 0x040fe40008000000 */
[----:B------:R4:W-:Y:S01]  /*ed70*/  @P2 STG.E.U16 desc[UR22][R72.64], R97 ;  /* 0x0000006148002986 */ /* 0x0009e2000c101516 */
[----:B------:R-:W-:Y:S01]  /*ed80*/  LEA R68, P2, R96, R0, 0x1 ;  /* 0x0000000060447211 */ /* 0x000fe200078408ff */
[----:B------:R-:W-:-:S03]  /*ed90*/  VIADD R75, R2, 0xb0 ;  /* 0x000000b0024b7836 */ /* 0x000fc60000000000 */
[-C--:B0-----:R-:W-:Y:S01]  /*eda0*/  LEA.HI.X.SX32 R69, R96, R3.reuse, 0x1, P2 ;  /* 0x0000000360457211 */ /* 0x081fe200010f0eff */
[----:B------:R-:W-:Y:S01]  /*edb0*/  VIADD R71, R2, 0xb1 ;  /* 0x000000b102477836 */ /* 0x000fe20000000000 */
[-C--:B------:R-:W-:Y:S02]  /*edc0*/  LEA R70, P6, R74, R0.reuse, 0x1 ;  /* 0x000000004a467211 */ /* 0x080fe400078c08ff */
[----:B--2---:R-:W-:Y:S01]  /*edd0*/  ISETP.LT.AND P2, PT, R75, UR6, !P0 ;  /* 0x000000064b007c0c */ /* 0x004fe2000c741270 */
[----:B------:R0:W-:Y:S01]  /*ede0*/  @P3 STG.E.U16 desc[UR22][R68.64], R76 ;  /* 0x0000004c44003986 */ /* 0x0001e2000c101516 */
[----:B------:R-:W2:Y:S01]  /*edf0*/  LDCU UR6, c[0x0][0x39c] ;  /* 0x00007380ff0677ac */ /* 0x000ea20008000800 */
[----:B---3--:R-:W-:Y:S01]  /*ee00*/  ISETP.LT.AND P3, PT, R71, UR7, !P0 ;  /* 0x0000000747007c0c */ /* 0x008fe2000c761270 */
[----:B----4-:R-:W-:Y:S01]  /*ee10*/  VIADD R73, R2, 0xb2 ;  /* 0x000000b202497836 */ /* 0x010fe20000000000 */
[C---:B------:R-:W-:Y:S01]  /*ee20*/  LEA.HI.X.SX32 R71, R74.reuse, R3, 0x1, P6 ;  /* 0x000000034a477211 */ /* 0x040fe200030f0eff */
[----:B------:R-:W-:Y:S01]  /*ee30*/  VIADD R74, R74, UR5 ;  /* 0x000000054a4a7c36 */ /* 0x000fe20008000000 */
[----:B------:R-:W3:Y:S03]  /*ee40*/  LDCU UR7, c[0x0][0x39c] ;  /* 0x00007380ff0777ac */ /* 0x000ee60008000800 */
[C---:B------:R-:W-:Y:S01]  /*ee50*/  VIADD R75, R74.reuse, UR5 ;  /* 0x000000054a4b7c36 */ /* 0x040fe20008000000 */
[----:B------:R-:W-:-:S02]  /*ee60*/  LEA R72, P6, R74, R0, 0x1 ;  /* 0x000000004a487211 */ /* 0x000fc400078c08ff */
[----:B0-----:R-:W-:Y:S01]  /*ee70*/  PRMT R69, R76, 0x7632, R69 ;  /* 0x000076324c457816 */ /* 0x001fe20000000045 */
[----:B------:R-:W-:-:S04]  /*ee80*/  VIADD R76, R2, 0xb4 ;  /* 0x000000b4024c7836 */ /* 0x000fc80000000000 */
[----:B------:R0:W-:Y:S01]  /*ee90*/  @P1 STG.E.U16 desc[UR22][R70.64], R69 ;  /* 0x0000004546001986 */ /* 0x0001e2000c101516 */
[----:B-1----:R-:W-:Y:S01]  /*eea0*/  ISETP.LT.AND P1, PT, R73, UR4, !P0 ;  /* 0x0000000449007c0c */ /* 0x002fe2000c721270 */
[----:B------:R-:W1:Y:S01]  /*eeb0*/  LDCU UR4, c[0x0][0x39c] ;  /* 0x00007380ff0477ac */ /* 0x000e620008000800 */
[----:B------:R-:W-:Y:S01]  /*eec0*/  LEA.HI.X.SX32 R73, R74, R3, 0x1, P6 ;  /* 0x000000034a497211 */ /* 0x000fe200030f0eff */
[----:B------:R-:W-:Y:S01]  /*eed0*/  VIADD R74, R2, 0xb3 ;  /* 0x000000b3024a7836 */ /* 0x000fe20000000000 */
[----:B------:R-:W-:-:S03]  /*eee0*/  LEA R68, P6, R75, R0, 0x1 ;  /* 0x000000004b447211 */ /* 0x000fc600078c08ff */
[----:B------:R-:W-:Y:S01]  /*eef0*/  @P5 STG.E.U16 desc[UR22][R72.64], R78 ;  /* 0x0000004e48005986 */ /* 0x000fe2000c101516 */
[----:B--2---:R-:W-:Y:S01]  /*ef00*/  ISETP.LT.AND P5, PT, R74, UR6, !P0 ;  /* 0x000000064a007c0c */ /* 0x004fe2000c7a1270 */
[----:B------:R-:W2:Y:S01]  /*ef10*/  LDCU UR6, c[0x0][0x39c] ;  /* 0x00007380ff0677ac */ /* 0x000ea20008000800 */
[C---:B0-----:R-:W-:Y:S01]  /*ef20*/  LEA.HI.X.SX32 R69, R75.reuse, R3, 0x1, P6 ;  /* 0x000000034b457211 */ /* 0x041fe200030f0eff */
[----:B------:R-:W-:Y:S01]  /*ef30*/  VIADD R75, R75, UR5 ;  /* 0x000000054b4b7c36 */ /* 0x000fe20008000000 */
[----:B------:R-:W-:-:S03]  /*ef40*/  PRMT R71, R78, 0x7632, R71 ;  /* 0x000076324e477816 */ /* 0x000fc60000000047 */
[C---:B------:R-:W-:Y:S02]  /*ef50*/  VIADD R74, R75.reuse, UR5 ;  /* 0x000000054b4a7c36 */ /* 0x040fe40008000000 */
[----:B------:R0:W-:Y:S01]  /*ef60*/  @P4 STG.E.U16 desc[UR22][R68.64], R71 ;  /* 0x0000004744004986 */ /* 0x0001e2000c101516 */
[CC--:B------:R-:W-:Y:S02]  /*ef70*/  LEA R70, P4, R75.reuse, R0.reuse, 0x1 ;  /* 0x000000004b467211 */ /* 0x0c0fe400078808ff */
[----:B-1----:R-:W-:Y:S01]  /*ef80*/  ISETP.LT.AND P6, PT, R76, UR4, !P0 ;  /* 0x000000044c007c0c */ /* 0x002fe2000c7c1270 */
[----:B------:R-:W1:Y:S01]  /*ef90*/  LDCU UR4, c[0x0][0x39c] ;  /* 0x00007380ff0477ac */ /* 0x000e620008000800 */
[C---:B------:R-:W-:Y:S01]  /*efa0*/  VIADD R76, R2.reuse, 0xba ;  /* 0x000000ba024c7836 */ /* 0x040fe20000000000 */
[----:B0-----:R-:W-:Y:S01]  /*efb0*/  LEA.HI.X.SX32 R71, R75, R3, 0x1, P4 ;  /* 0x000000034b477211 */ /* 0x001fe200020f0eff */
[----:B------:R-:W-:Y:S01]  /*efc0*/  VIADD R68, R2, 0xb5 ;  /* 0x000000b502447836 */ /* 0x000fe20000000000 */
[----:B------:R-:W-:-:S02]  /*efd0*/  LEA R72, P4, R74, R0, 0x1 ;  /* 0x000000004a487211 */ /* 0x000fc400078808ff */
[----:B------:R-:W-:Y:S01]  /*efe0*/  PRMT R69, R80, 0x7632, R69 ;  /* 0x0000763250457816 */ /* 0x000fe20000000045 */
[----:B------:R0:W-:Y:S01]  /*eff0*/  @P2 STG.E.U16 desc[UR22][R70.64], R80 ;  /* 0x0000005046002986 */ /* 0x0001e2000c101516 */
[C---:B------:R-:W-:Y:S01]  /*f000*/  LEA.HI.X.SX32 R73, R74.reuse, R3, 0x1, P4 ;  /* 0x000000034a497211 */ /* 0x040fe200020f0eff */
[----:B------:R-:W-:Y:S01]  /*f010*/  VIADD R74, R74, UR5 ;  /* 0x000000054a4a7c36 */ /* 0x000fe20008000000 */
[----:B--2---:R-:W-:Y:S01]  /*f020*/  ISETP.LT.AND P2, PT, R68, UR6, !P0 ;  /* 0x0000000644007c0c */ /* 0x004fe2000c741270 */
[----:B------:R-:W2:Y:S02]  /*f030*/  LDCU UR6, c[0x0][0x39c] ;  /* 0x00007380ff0677ac */ /* 0x000ea40008000800 */
[----:B------:R4:W-:Y:S01]  /*f040*/  @P3 STG.E.U16 desc[UR22][R72.64], R69 ;  /* 0x0000004548003986 */ /* 0x0009e2000c101516 */
[C---:B------:R-:W-:Y:S01]  /*f050*/  LEA R68, P3, R74.reuse, R0, 0x1 ;  /* 0x000000004a447211 */ /* 0x040fe200078608ff */
[----:B------:R-:W-:Y:S02]  /*f060*/  VIADD R75, R74, UR5 ;  /* 0x000000054a4b7c36 */ /* 0x000fe40008000000 */
[----:B0-----:R-:W-:-:S02]  /*f070*/  VIADD R70, R2, 0xb6 ;  /* 0x000000b602467836 */ /* 0x001fc40000000000 */
[----:B------:R-:W-:Y:S01]  /*f080*/  VIADD R71, R2, 0xb7 ;  /* 0x000000b702477836 */ /* 0x000fe20000000000 */
[-C--:B----4-:R-:W-:Y:S01]  /*f090*/  LEA.HI.X.SX32 R69, R74, R3.reuse, 0x1, P3 ;  /* 0x000000034a457211 */ /* 0x090fe200018f0eff */
[----:B------:R-:W-:Y:S01]  /*f0a0*/  VIADD R72, R2, 0xb8 ;  /* 0x000000b802487836 */ /* 0x000fe20000000000 */
[----:B-1----:R-:W-:Y:S01]  /*f0b0*/  ISETP.LT.AND P3, PT, R70, UR4, !P0 ;  /* 0x0000000446007c0c */ /* 0x002fe2000c761270 */
[----:B------:R-:W0:Y:S01]  /*f0c0*/  LDCU UR4, c[0x0][0x39c] ;  /* 0x00007380ff0477ac */ /* 0x000e220008000800 */
[----:B------:R-:W-:Y:S01]  /*f0d0*/  LEA R70, P4, R75, R0, 0x1 ;  /* 0x000000004b467211 */ /* 0x000fe200078808ff */
[----:B------:R1:W-:Y:S01]  /*f0e0*/  @P1 STG.E.U16 desc[UR22][R68.64], R82 ;  /* 0x0000005244001986 */ /* 0x0003e2000c101516 */
[----:B---3--:R-:W-:Y:S01]  /*f0f0*/  ISETP.LT.AND P1, PT, R71, UR7, !P0 ;  /* 0x0000000747007c0c */ /* 0x008fe2000c721270 */
[----:B------:R-:W3:Y:S01]  /*f100*/  LDCU UR7, c[0x0][0x39c] ;  /* 0x00007380ff0777ac */ /* 0x000ee20008000800 */
[C---:B------:R-:W-:Y:S01]  /*f110*/  LEA.HI.X.SX32 R71, R75.reuse, R3, 0x1, P4 ;  /* 0x000000034b477211 */ /* 0x040fe200020f0eff */
[----:B------:R-:W-:Y:S01]  /*f120*/  VIADD R75, R75, UR5 ;  /* 0x000000054b4b7c36 */ /* 0x000fe20008000000 */
[----:B--2---:R-:W-:Y:S01]  /*f130*/  ISETP.LT.AND P4, PT, R72, UR6, !P0 ;  /* 0x0000000648007c0c */ /* 0x004fe2000c781270 */
[----:B------:R-:W2:Y:S02]  /*f140*/  LDCU UR6, c[0x0][0x39c] ;  /* 0x00007380ff0677ac */ /* 0x000ea40008000800 */
[----:B------:R-:W-:Y:S01]  /*f150*/  VIADD R74, R75, UR5 ;  /* 0x000000054b4a7c36 */ /* 0x000fe20008000000 */
[----:B-1----:R-:W-:-:S05]  /*f160*/  PRMT R69, R82, 0x7632, R69 ;  /* 0x0000763252457816 */ /* 0x002fca0000000045 */
[----:B------:R1:W-:Y:S01]  /*f170*/  @P5 STG.E.U16 desc[UR22][R70.64], R69 ;  /* 0x0000004546005986 */ /* 0x0003e2000c101516 */
[----:B------:R-:W-:-:S04]  /*f180*/  LEA R72, P5, R75, R0, 0x1 ;  /* 0x000000004b487211 */ /* 0x000fc800078a08ff */
[----:B------:R-:W-:Y:S01]  /*f190*/  LEA.HI.X.SX32 R73, R75, R3, 0x1, P5 ;  /* 0x000000034b497211 */ /* 0x000fe200028f0eff */
[----:B------:R-:W-:Y:S01]  /*f1a0*/  VIADD R75, R2, 0xb9 ;  /* 0x000000b9024b7836 */ /* 0x000fe20000000000 */
[----:B------:R-:W-:-:S03]  /*f1b0*/  LEA R68, P5, R74, R0, 0x1 ;  /* 0x000000004a447211 */ /* 0x000fc600078a08ff */
[----:B------:R4:W-:Y:S01]  /*f1c0*/  @P6 STG.E.U16 desc[UR22][R72.64], R84 ;  /* 0x0000005448006986 */ /* 0x0009e2000c101516 */
[----:B-1----:R-:W-:Y:S02]  /*f1d0*/  PRMT R71, R84, 0x7632, R71 ;  /* 0x0000763254477816 */ /* 0x002fe40000000047 */
[C---:B------:R-:W-:Y:S01]  /*f1e0*/  LEA.HI.X.SX32 R69, R74.reuse, R3, 0x1, P5 ;  /* 0x000000034a457211 */ /* 0x040fe200028f0eff */
[----:B------:R-:W-:Y:S01]  /*f1f0*/  VIADD R74, R74, UR5 ;  /* 0x000000054a4a7c36 */ /* 0x000fe20008000000 */
[----:B0-----:R-:W-:Y:S01]  /*f200*/  ISETP.LT.AND P5, PT, R75, UR4, !P0 ;  /* 0x000000044b007c0c */ /* 0x001fe2000c7a1270 */
[----:B------:R-:W0:Y:S02]  /*f210*/  LDCU UR4, c[0x0][0x39c] ;  /* 0x00007380ff0477ac */ /* 0x000e240008000800 */
[----:B------:R1:W-:Y:S01]  /*f220*/  @P2 STG.E.U16 desc[UR22][R68.64], R71 ;  /* 0x0000004744002986 */ /* 0x0003e2000c101516 */
[C---:B------:R-:W-:Y:S01]  /*f230*/  LEA R70, P2, R74.reuse, R0, 0x1 ;  /* 0x000000004a467211 */ /* 0x040fe200078408ff */
[----:B------:R-:W-:-:S02]  /*f240*/  VIADD R75, R74, UR5 ;  /* 0x000000054a4b7c36 */ /* 0x000fc40008000000 */
[----:B----4-:R-:W-:-:S03]  /*f250*/  VIADD R73, R2, 0xbb ;  /* 0x000000bb02497836 */ /* 0x010fc60000000000 */
[----:B------:R-:W-:Y:S02]  /*f260*/  LEA R72, P6, R75, R0, 0x1 ;  /* 0x000000004b487211 */ /* 0x000fe400078c08ff */
[-C--:B-1----:R-:W-:Y:S01]  /*f270*/  LEA.HI.X.SX32 R71, R74, R3.reuse, 0x1, P2 ;  /* 0x000000034a477211 */ /* 0x082fe200010f0eff */
[----:B------:R-:W-:Y:S01]  /*f280*/  VIADD R69, R2, 0xbc ;  /* 0x000000bc02457836 */ /* 0x000fe20000000000 */
[----:B--2---:R-:W-:Y:S01]  /*f290*/  ISETP.LT.AND P2, PT, R76, UR6, !P0 ;  /* 0x000000064c007c0c */ /* 0x004fe2000c741270 */
[----:B------:R-:W1:Y:S01]  /*f2a0*/  LDCU UR6, c[0x0][0x39c] ;  /* 0x00007380ff0677ac */ /* 0x000e620008000800 */
[----:B------:R-:W-:Y:S01]  /*f2b0*/  VIADD R76, R2, 0xbe ;  /* 0x000000be024c7836 */ /* 0x000fe20000000000 */
[----:B------:R2:W-:Y:S01]  /*f2c0*/  @P3 STG.E.U16 desc[UR22][R70.64], R86 ;  /* 0x0000005646003986 */ /* 0x0005e2000c101516 */
[----:B---3--:R-:W-:Y:S01]  /*f2d0*/  ISETP.LT.AND P3, PT, R73, UR7, !P0 ;  /* 0x0000000749007c0c */ /* 0x008fe2000c761270 */
[----:B------:R-:W3:Y:S01]  /*f2e0*/  LDCU UR7, c[0x0][0x39c] ;  /* 0x00007380ff0777ac */ /* 0x000ee20008000800 */
[C---:B------:R-:W-:Y:S01]  /*f2f0*/  LEA.HI.X.SX32 R73, R75.reuse, R3, 0x1, P6 ;  /* 0x000000034b497211 */ /* 0x040fe200030f0eff */
[----:B------:R-:W-:-:S04]  /*f300*/  VIADD R75, R75, UR5 ;  /* 0x000000054b4b7c36 */ /* 0x000fc80008000000 */
[C---:B------:R-:W-:Y:S01]  /*f310*/  VIADD R74, R75.reuse, UR5 ;  /* 0x000000054b4a7c36 */ /* 0x040fe20008000000 */
[----:B------:R-:W-:Y:S02]  /*f320*/  LEA R68, P6, R75, R0, 0x1 ;  /* 0x000000004b447211 */ /* 0x000fe400078c08ff */
[----:B--2---:R-:W-:-:S05]  /*f330*/  PRMT R71, R86, 0x7632, R71 ;  /* 0x0000763256477816 */ /* 0x004fca0000000047 */
[----:B------:R2:W-:Y:S01]  /*f340*/  @P1 STG.E.U16 desc[UR22][R72.64], R71 ;  /* 0x0000004748001986 */ /* 0x0005e2000c101516 */
[----:B0-----:R-:W-:Y:S01]  /*f350*/  ISETP.LT.AND P1, PT, R69, UR4, !P0 ;  /* 0x0000000445007c0c */ /* 0x001fe2000c721270 */
[----:B------:R-:W0:Y:S01]  /*f360*/  LDCU UR4, c[0x0][0x39c] ;  /* 0x00007380ff0477ac */ /* 0x000e220008000800 */
[----:B------:R-:W-:Y:S01]  /*f370*/  LEA.HI.X.SX32 R69, R75, R3, 0x1, P6 ;  /* 0x000000034b457211 */ /* 0x000fe200030f0eff */
[----:B------:R-:W-:Y:S01]  /*f380*/  VIADD R75, R2, 0xbd ;  /* 0x000000bd024b7836 */ /* 0x000fe20000000000 */
[----:B------:R-:W-:-:S03]  /*f390*/  LEA R70, P6, R74, R0, 0x1 ;  /* 0x000000004a467211 */ /* 0x000fc600078c08ff */
[----:B------:R4:W-:Y:S01]  /*f3a0*/  @P4 STG.E.U16 desc[UR22][R68.64], R88 ;  /* 0x0000005844004986 */ /* 0x0009e2000c101516 */
[----:B-1----:R-:W-:Y:S01]  /*f3b0*/  ISETP.LT.AND P4, PT, R75, UR6, !P0 ;  /* 0x000000064b007c0c */ /* 0x002fe2000c781270 */
[----:B------:R-:W1:Y:S01]  /*f3c0*/  LDCU UR6, c[0x0][0x39c] ;  /* 0x00007380ff0677ac */ /* 0x000e620008000800 */
[C---:B--2---:R-:W-:Y:S01]  /*f3d0*/  LEA.HI.X.SX32 R71, R74.reuse, R3, 0x1, P6 ;  /* 0x000000034a477211 */ /* 0x044fe200030f0eff */
[----:B------:R-:W-:-:S04]  /*f3e0*/  VIADD R74, R74, UR5 ;  /* 0x000000054a4a7c36 */ /* 0x000fc80008000000 */
[----:B------:R-:W-:Y:S01]  /*f3f0*/  VIADD R75, R74, UR5 ;  /* 0x000000054a4b7c36 */ /* 0x000fe20008000000 */
[----:B----4-:R-:W-:Y:S02]  /*f400*/  PRMT R69, R88, 0x7632, R69 ;  /* 0x0000763258457816 */ /* 0x010fe40000000045 */
[----:B0-----:R-:W-:Y:S01]  /*f410*/  ISETP.LT.AND P6, PT, R76, UR4, !P0 ;  /* 0x000000044c007c0c */ /* 0x001fe2000c7c1270 */
[----:B------:R-:W0:Y:S01]  /*f420*/  LDCU UR4, c[0x0][0x39c] ;  /* 0x00007380ff0477ac */ /* 0x000e220008000800 */
[----:B------:R-:W-:Y:S01]  /*f430*/  PRMT R76, R94, 0x7632, R76 ;  /* 0x000076325e4c7816 */ /* 0x000fe2000000004c */
[----:B------:R2:W-:Y:S01]  /*f440*/  @P5 STG.E.U16 desc[UR22][R70.64], R69 ;  /* 0x0000004546005986 */ /* 0x0005e2000c101516 */
[----:B------:R-:W-:-:S04]  /*f450*/  LEA R72, P5, R74, R0, 0x1 ;  /* 0x000000004a487211 */ /* 0x000fc800078a08ff */
[----:B------:R-:W-:Y:S02]  /*f460*/  LEA.HI.X.SX32 R73, R74, R3, 0x1, P5 ;  /* 0x000000034a497211 */ /* 0x000fe400028f0eff */
[----:B------:R-:W-:-:S03]  /*f470*/  LEA R68, P5, R75, R0, 0x1 ;  /* 0x000000004b447211 */ /* 0x000fc600078a08ff */
[----:B------:R4:W-:Y:S01]  /*f480*/  @P2 STG.E.U16 desc[UR22][R72.64], R90 ;  /* 0x0000005a48002986 */ /* 0x0009e2000c101516 */
[----:B--2---:R-:W-:Y:S01]  /*f490*/  VIADD R70, R2, 0xbf ;  /* 0x000000bf02467836 */ /* 0x004fe20000000000 */
[C---:B------:R-:W-:Y:S01]  /*f4a0*/  LEA.HI.X.SX32 R69, R75.reuse, R3, 0x1, P5 ;  /* 0x000000034b457211 */ /* 0x040fe200028f0eff */
[----:B------:R-:W-:Y:S01]  /*f4b0*/  VIADD R75, R75, UR5 ;  /* 0x000000054b4b7c36 */ /* 0x000fe20008000000 */
[----:B------:R-:W-:Y:S02]  /*f4c0*/  PRMT R71, R90, 0x7632, R71 ;  /* 0x000076325a477816 */ /* 0x000fe40000000047 */
[----:B-1----:R-:W-:Y:S01]  /*f4d0*/  ISETP.LT.AND P2, PT, R70, UR6, !P0 ;  /* 0x0000000646007c0c */ /* 0x002fe2000c741270 */
[----:B------:R-:W1:Y:S01]  /*f4e0*/  LDCU UR6, c[0x0][0x39c] ;  /* 0x00007380ff0677ac */ /* 0x000e620008000800 */
[C---:B------:R-:W-:Y:S01]  /*f4f0*/  VIADD R74, R75.reuse, UR5 ;  /* 0x000000054b4a7c36 */ /* 0x040fe20008000000 */
[----:B------:R2:W-:Y:S01]  /*f500*/  @P3 STG.E.U16 desc[UR22][R68.64], R71 ;  /* 0x0000004744003986 */ /* 0x0005e2000c101516 */
[----:B------:R-:W-:Y:S01]  /*f510*/  LEA R70, P3, R75, R0, 0x1 ;  /* 0x000000004b467211 */ /* 0x000fe200078608ff */
[----:B----4-:R-:W-:-:S02]  /*f520*/  VIADD R72, R2, 0xc0 ;  /* 0x000000c002487836 */ /* 0x010fc40000000000 */
[C---:B------:R-:W-:Y:S01]  /*f530*/  VIADD R73, R2.reuse, 0xc1 ;  /* 0x000000c102497836 */ /* 0x040fe20000000000 */
[-C--:B--2---:R-:W-:Y:S01]  /*f540*/  LEA.HI.X.SX32 R71, R75, R3.reuse, 0x1, P3 ;  /* 0x000000034b477211 */ /* 0x084fe200018f0eff */
[----:B------:R-:W-:Y:S01]  /*f550*/  VIADD R68, R2, 0xc2 ;  /* 0x000000c202447836 */ /* 0x000fe20000000000 */
[----:B0-----:R-:W-:Y:S01]  /*f560*/  ISETP.LT.AND P3, PT, R72, UR4, !P0 ;  /* 0x0000000448007c0c */ /* 0x001fe2000c761270 */
[----:B------:R-:W0:Y:S01]  /*f570*/  LDCU UR4, c[0x0][0x39c] ;  /* 0x00007380ff0477ac */ /* 0x000e220008000800 */
[C---:B------:R-:W-:Y:S01]  /*f580*/  LEA R72, P5, R74.reuse, R0, 0x1 ;  /* 0x000000004a487211 */ /* 0x040fe200078a08ff */
[----:B------:R-:W-:Y:S01]  /*f590*/  @P1 STG.E.U16 desc[UR22][R70.64], R92 ;  /* 0x0000005c46001986 */ /* 0x000fe2000c101516 */
[----:B---3--:R-:W-:Y:S01]  /*f5a0*/  ISETP.LT.AND P1, PT, R73, UR7, !P0 ;  /* 0x0000000749007c0c */ /* 0x008fe2000c721270 */
[----:B------:R-:W2:Y:S01]  /*f5b0*/  LDCU UR7, c[0x0][0x39c] ;  /* 0x00007380ff0777ac */ /* 0x000ea20008000800 */
[C---:B------:R-:W-:Y:S01]  /*f5c0*/  LEA.HI.X.SX32 R73, R74.reuse, R3, 0x1, P5 ;  /* 0x000000034a497211 */ /* 0x040fe200028f0eff */
[----:B------:R-:W-:Y:S01]  /*f5d0*/  VIADD R74, R74, UR5 ;  /* 0x000000054a4a7c36 */ /* 0x000fe20008000000 */
[----:B------:R-:W-:-:S02]  /*f5e0*/  PRMT R69, R92, 0x7632, R69 ;  /* 0x000076325c457816 */ /* 0x000fc40000000045 */
[----:B-1----:R-:W-:Y:S01]  /*f5f0*/  ISETP.LT.AND P5, PT, R68, UR6, !P0 ;  /* 0x0000000644007c0c */ /* 0x002fe2000c7a1270 */
[C---:B------:R-:W-:Y:S01]  /*f600*/  VIADD R75, R74.reuse, UR5 ;  /* 0x000000054a4b7c36 */ /* 0x040fe20008000000 */
[----:B------:R-:W1:Y:S01]  /*f610*/  LDCU UR6, c[0x0][0x39c] ;  /* 0x00007380ff0677ac */ /* 0x000e620008000800 */
[----:B------:R3:W-:Y:S01]  /*f620*/  @P4 STG.E.U16 desc[UR22][R72.64], R69 ;  /* 0x0000004548004986 */ /* 0x0007e2000c101516 */
[----:B------:R-:W-:-:S04]  /*f630*/  LEA R68, P4, R74, R0, 0x1 ;  /* 0x000000004a447211 */ /* 0x000fc800078808ff */
[-C--:B---3--:R-:W-:Y:S01]  /*f640*/  LEA.HI.X.SX32 R69, R74, R3.reuse, 0x1, P4 ;  /* 0x000000034a457211 */ /* 0x088fe200020f0eff */
[C---:B------:R-:W-:Y:S01]  /*f650*/  VIADD R74, R2.reuse, 0xc3 ;  /* 0x000000c3024a7836 */ /* 0x040fe20000000000 */
[C---:B------:R-:W-:Y:S01]  /*f660*/  LEA R70, P4, R75.reuse, R0, 0x1 ;  /* 0x000000004b467211 */ /* 0x040fe200078808ff */
[----:B------:R-:W-:Y:S02]  /*f670*/  VIADD R73, R2, 0xc4 ;  /* 0x000000c402497836 */ /* 0x000fe40000000000 */
[----:B------:R3:W-:Y:S01]  /*f680*/  @P6 STG.E.U16 desc[UR22][R68.64], R94 ;  /* 0x0000005e44006986 */ /* 0x0007e2000c101516 */
[C---:B------:R-:W-:Y:S01]  /*f690*/  LEA.HI.X.SX32 R71, R75.reuse, R3, 0x1, P4 ;  /* 0x000000034b477211 */ /* 0x040fe200020f0eff */
[----:B------:R-:W-:Y:S01]  /*f6a0*/  VIADD R75, R75, UR5 ;  /* 0x000000054b4b7c36 */ /* 0x000fe20008000000 */
[----:B0-----:R-:W-:Y:S01]  /*f6b0*/  ISETP.LT.AND P4, PT, R74, UR4, !P0 ;  /* 0x000000044a007c0c */ /* 0x001fe2000c781270 */
[----:B------:R-:W0:Y:S02]  /*f6c0*/  LDCU UR4, c[0x0][0x39c] ;  /* 0x00007380ff0477ac */ /* 0x000e240008000800 */
[----:B------:R4:W-:Y:S01]  /*f6d0*/  @P2 STG.E.U16 desc[UR22][R70.64], R76 ;  /* 0x0000004c46002986 */ /* 0x0009e2000c101516 */
[----:B------:R-:W-:-:S02]  /*f6e0*/  VIADD R72, R75, UR5 ;  /* 0x000000054b487c36 */ /* 0x000fc40008000000 */
[----:B---3--:R-:W-:-:S03]  /*f6f0*/  VIADD R69, R2, 0xc5 ;  /* 0x000000c502457836 */ /* 0x008fc60000000000 */
[C---:B------:R-:W-:Y:S02]  /*f700*/  LEA R68, P6, R72.reuse, R0, 0x1 ;  /* 0x0000000048447211 */ /* 0x040fe400078c08ff */
[----:B----4-:R-:W-:Y:S02]  /*f710*/  F2FP.F16.F32.PACK_AB R71, R5, R4 ;  /* 0x000000040547723e */ /* 0x010fe400000000ff */
[----:B------:R-:W-:Y:S02]  /*f720*/  LEA R4, P2, R75, R0, 0x1 ;  /* 0x000000004b047211 */ /* 0x000fe400078408ff */
[----:B------:R-:W-:Y:S02]  /*f730*/  PRMT R74, R71, 0x7610, R74 ;  /* 0x00007610474a7816 */ /* 0x000fe4000000004a */
[-C--:B------:R-:W-:Y:S02]  /*f740*/  LEA.HI.X.SX32 R5, R75, R3.reuse, 0x1, P2 ;  /* 0x000000034b057211 */ /* 0x080fe400010f0eff */
[----:B-1----:R-:W-:Y:S01]  /*f750*/  ISETP.LT.AND P2, PT, R73, UR6, !P0 ;  /* 0x0000000649007c0c */ /* 0x002fe2000c741270 */
[----:B------:R-:W1:Y:S02]  /*f760*/  LDCU UR6, c[0x0][0x39c] ;  /* 0x00007380ff0677ac */ /* 0x000e640008000800 */
[----:B------:R3:W-:Y:S01]  /*f770*/  @P3 STG.E.U16 desc[UR22][R4.64], R74 ;  /* 0x0000004a04003986 */ /* 0x0007e2000c101516 */
[----:B--2---:R-:W-:Y:S01]  /*f780*/  ISETP.LT.AND P3, PT, R69, UR7, !P0 ;  /* 0x0000000745007c0c */ /* 0x004fe2000c761270 */
[----:B------:R-:W2:Y:S01]  /*f790*/  LDCU UR7, c[0x0][0x39c] ;  /* 0x00007380ff0777ac */ /* 0x000ea20008000800 */
[C---:B------:R-:W-:Y:S01]  /*f7a0*/  LEA.HI.X.SX32 R69, R72.reuse, R3, 0x1, P6 ;  /* 0x0000000348457211 */ /* 0x040fe200030f0eff */
[----:B------:R-:W-:-:S04]  /*f7b0*/  VIADD R72, R72, UR5 ;  /* 0x0000000548487c36 */ /* 0x000fc80008000000 */
[C---:B------:R-:W-:Y:S01]  /*f7c0*/  VIADD R6, R72.reuse, UR5 ;  /* 0x0000000548067c36 */ /* 0x040fe20008000000 */
[----:B------:R-:W-:Y:S02]  /*f7d0*/  LEA R70, P6, R72, R0, 0x1 ;  /* 0x0000000048467211 */ /* 0x000fe400078c08ff */
[----:B---3--:R-:W-:Y:S01]  /*f7e0*/  PRMT R5, R71, 0x7632, R5 ;  /* 0x0000763247057816 */ /* 0x008fe20000000005 */
[----:B------:R-:W-:-:S04]  /*f7f0*/  VIADD R71, R2, 0xc6 ;  /* 0x000000c602477836 */ /* 0x000fc80000000000 */
[----:B------:R3:W-:Y:S01]  /*f800*/  @P1 STG.E.U16 desc[UR22][R68.64], R5 ;  /* 0x0000000544001986 */ /* 0x0007e2000c101516 */
[----:B0-----:R-:W-:Y:S01]  /*f810*/  ISETP.LT.AND P1, PT, R71, UR4, !P0 ;  /* 0x0000000447007c0c */ /* 0x001fe2000c721270 */
[----:B------:R-:W0:Y:S01]  /*f820*/  LDCU UR4, c[0x0][0x39c] ;  /* 0x00007380ff0477ac */ /* 0x000e220008000800 */
[-C--:B------:R-:W-:Y:S01]  /*f830*/  LEA.HI.X.SX32 R71, R72, R3.reuse, 0x1, P6 ;  /* 0x0000000348477211 */ /* 0x080fe200030f0eff */
[----:B------:R-:W-:Y:S01]  /*f840*/  VIADD R72, R2, 0xc7 ;  /* 0x000000c702487836 */ /* 0x000fe20000000000 */
[C---:B------:R-:W-:Y:S02]  /*f850*/  LEA R4, P6, R6.reuse, R0, 0x1 ;  /* 0x0000000006047211 */ /* 0x040fe400078c08ff */
[----:B---3--:R-:W-:Y:S02]  /*f860*/  PRMT R69, R7, 0x7610, R69 ;  /* 0x0000761007457816 */ /* 0x008fe40000000045 */
[----:B------:R-:W-:-:S03]  /*f870*/  LEA.HI.X.SX32 R5, R6, R3, 0x1, P6 ;  /* 0x0000000306057211 */ /* 0x000fc600030f0eff */
[----:B------:R3:W-:Y:S01]  /*f880*/  @P5 STG.E.U16 desc[UR22][R70.64], R69 ;  /* 0x0000004546005986 */ /* 0x0007e2000c101516 */
[----:B-1----:R-:W-:Y:S01]  /*f890*/  ISETP.LT.AND P5, PT, R72, UR6, !P0 ;  /* 0x0000000648007c0c */ /* 0x002fe2000c7a1270 */
[----:B------:R-:W1:Y:S01]  /*f8a0*/  LDCU UR6, c[0x0][0x39c] ;  /* 0x00007380ff0677ac */ /* 0x000e620008000800 */
[----:B---3--:R-:W-:Y:S01]  /*f8b0*/  PRMT R71, R7, 0x7632, R71 ;  /* 0x0000763207477816 */ /* 0x008fe20000000047 */
[----:B------:R-:W-:-:S04]  /*f8c0*/  VIADD R7, R6, UR5 ;  /* 0x0000000506077c36 */ /* 0x000fc80008000000 */
[----:B------:R3:W-:Y:S01]  /*f8d0*/  @P4 STG.E.U16 desc[UR22][R4.64], R71 ;  /* 0x0000004704004986 */ /* 0x0007e2000c101516 */
[C---:B------:R-:W-:Y:S01]  /*f8e0*/  LEA R6, P4, R7.reuse, R0, 0x1 ;  /* 0x0000000007067211 */ /* 0x040fe200078808ff */
[----:B------:R-:W-:-:S03]  /*f8f0*/  VIADD R68, R7, UR5 ;  /* 0x0000000507447c36 */ /* 0x000fc60008000000 */
[----:B------:R-:W-:Y:S02]  /*f900*/  LEA.HI.X.SX32 R7, R7, R3, 0x1, P4 ;  /* 0x0000000307077211 */ /* 0x000fe400020f0eff */
[----:B---3--:R-:W-:Y:S01]  /*f910*/  F2FP.F16.F32.PACK_AB R5, R9, R8 ;  /* 0x000000080905723e */ /* 0x008fe200000000ff */
        /* <DEDUP_REMOVED lines=13> */
[----:B---3--:R-:W-:Y:S02]  /*f9f0*/  VIADD R6, R2, 0xca ;  /* 0x000000ca02067836 */ /* 0x008fe40000000000 */
[C---:B------:R-:W-:Y:S01]  /*fa00*/  VIADD R10, R68.reuse, UR5 ;  /* 0x00000005440a7c36 */ /* 0x040fe20008000000 */
[-C--:B------:R-:W-:Y:S01]  /*fa10*/  LEA.HI.X.SX32 R5, R68, R3.reuse, 0x1, P3 ;  /* 0x0000000344057211 */ /* 0x080fe200018f0eff */
[----:B------:R-:W-:Y:S01]  /*fa20*/  VIADD R7, R2, 0xcb ;  /* 0x000000cb02077836 */ /* 0x000fe20000000000 */
[----:B0-----:R-:W-:Y:S01]  /*fa30*/  ISETP.LT.AND P3, PT, R6, UR4, !P0 ;  /* 0x0000000406007c0c */ /* 0x001fe2000c761270 */
[----:B------:R-:W0:Y:S01]  /*fa40*/  LDCU UR4, c[0x0][0x39c] ;  /* 0x00007380ff0477ac */ /* 0x000e220008000800 */
[----:B------:R-:W-:Y:S01]  /*fa50*/  LEA R6, P4, R10, R0, 0x1 ;  /* 0x000000000a067211 */ /* 0x000fe200078808ff */
[----:B------:R3:W-:Y:S01]  /*fa60*/  @P1 STG.E.U16 desc[UR22][R4.64], R11 ;  /* 0x0000000b04001986 */ /* 0x0007e2000c101516 */
[----:B--2---:R-:W-:Y:S01]  /*fa70*/  ISETP.LT.AND P1, PT, R7, UR7, !P0 ;  /* 0x0000000707007c0c */ /* 0x004fe2000c721270 */
[----:B----4-:R-:W-:Y:S01]  /*fa80*/  VIADD R8, R2, 0xcc ;  /* 0x000000cc02087836 */ /* 0x010fe20000000000 */
[C---:B------:R-:W-:Y:S01]  /*fa90*/  LEA.HI.X.SX32 R7, R10.reuse, R3, 0x1, P4 ;  /* 0x000000030a077211 */ /* 0x040fe200020f0eff */
[----:B------:R-:W-:Y:S01]  /*faa0*/  VIADD R10, R10, UR5 ;  /* 0x000000050a0a7c36 */ /* 0x000fe20008000000 */
[----:B------:R-:W2:Y:S02]  /*fab0*/  LDCU UR7, c[0x0][0x39c] ;  /* 0x00007380ff0777ac */ /* 0x000ea40008000800 */
[----:B-1----:R-:W-:Y:S01]  /*fac0*/  ISETP.LT.AND P4, PT, R8, UR6, !P0 ;  /* 0x0000000608007c0c */ /* 0x002fe2000c781270 */
[----:B------:R-:W1:Y:S01]  /*fad0*/  LDCU UR6, c[0x0][0x39c] ;  /* 0x00007380ff0677ac */ /* 0x000e620008000800 */
[----:B---3--:R-:W-:Y:S01]  /*fae0*/  PRMT R5, R11, 0x7632, R5 ;  /* 0x000076320b057816 */ /* 0x008fe20000000005 */
[----:B------:R-:W-:-:S04]  /*faf0*/  VIADD R11, R10, UR5 ;  /* 0x000000050a0b7c36 */ /* 0x000fc80008000000 */
[----:B------:R3:W-:Y:S01]  /*fb00*/  @P5 STG.E.U16 desc[UR22][R6.64], R5 ;  /* 0x0000000506005986 */ /* 0x0007e2000c101516 */
[----:B------:R-:W-:-:S04]  /*fb10*/  LEA R8, P5, R10, R0, 0x1 ;  /* 0x000000000a087211 */ /* 0x000fc800078a08ff */
[-C--:B------:R-:W-:Y:S01]  /*fb20*/  LEA.HI.X.SX32 R9, R10, R3.reuse, 0x1, P5 ;  /* 0x000000030a097211 */ /* 0x080fe200028f0eff */
[----:B------:R-:W-:Y:S01]  /*fb30*/  VIADD R10, R2, 0xcd ;  /* 0x000000cd020a7836 */ /* 0x000fe20000000000 */
[C---:B------:R-:W-:Y:S02]  /*fb40*/  LEA R4, P5, R11.reuse, R0, 0x1 ;  /* 0x000000000b047211 */ /* 0x040fe400078a08ff */
[----:B---3--:R-:W-:Y:S01]  /*fb50*/  PRMT R7, R12, 0x7610, R7 ;  /* 0x000076100c077816 */ /* 0x008fe20000000007 */
[----:B------:R-:W-:Y:S01]  /*fb60*/  VIADD R12, R2, 0xce ;  /* 0x000000ce020c7836 */ /* 0x000fe20000000000 */
[C---:B------:R-:W-:Y:S01]  /*fb70*/  LEA.HI.X.SX32 R5, R11.reuse, R3, 0x1, P5 ;  /* 0x000000030b057211 */ /* 0x040fe200028f0eff */
[----:B------:R-:W-:Y:S01]  /*fb80*/  VIADD R11, R11, UR5 ;  /* 0x000000050b0b7c36 */ /* 0x000fe20008000000 */
[----:B0-----:R-:W-:Y:S01]  /*fb90*/  ISETP.LT.AND P5, PT, R10, UR4, !P0 ;  /* 0x000000040a007c0c */ /* 0x001fe2000c7a1270 */
[----:B------:R0:W-:Y:S01]  /*fba0*/  @P6 STG.E.U16 desc[UR22][R8.64], R7 ;  /* 0x0000000708006986 */ /* 0x0001e2000c101516 */
[----:B------:R-:W3:Y:S01]  /*fbb0*/  LDCU UR4, c[0x0][0x39c] ;  /* 0x00007380ff0477ac */ /* 0x000ee20008000800 */
[----:B------:R-:W-:-:S02]  /*fbc0*/  VIADD R10, R11, UR5 ;  /* 0x000000050b0a7c36 */ /* 0x000fc40008000000 */
[----:B------:R4:W-:Y:S01]  /*fbd0*/  @P2 STG.E.U16 desc[UR22][R4.64], R13 ;  /* 0x0000000d04002986 */ /* 0x0009e2000c101516 */
[----:B------:R-:W-:-:S04]  /*fbe0*/  LEA R6, P2, R11, R0, 0x1 ;  /* 0x000000000b067211 */ /* 0x000fc800078408ff */
[-C--:B0-----:R-:W-:Y:S01]  /*fbf0*/  LEA.HI.X.SX32 R7, R11, R3.reuse, 0x1, P2 ;  /* 0x000000030b077211 */ /* 0x081fe200010f0eff */
[----:B------:R-:W-:Y:S01]  /*fc00*/  VIADD R9, R2, 0xcf ;  /* 0x000000cf02097836 */ /* 0x000fe20000000000 */
[----:B------:R-:W-:Y:S02]  /*fc10*/  LEA R8, P6, R10, R0, 0x1 ;  /* 0x000000000a087211 */ /* 0x000fe400078c08ff */
[----:B-1----:R-:W-:Y:S01]  /*fc20*/  ISETP.LT.AND P2, PT, R12, UR6, !P0 ;  /* 0x000000060c007c0c */ /* 0x002fe2000c741270 */
[----:B------:R0:W-:Y:S01]  /*fc30*/  @P3 STG.E.U16 desc[UR22][R6.64], R14 ;  /* 0x0000000e06003986 */ /* 0x0001e2000c101516 */
[----:B------:R-:W1:Y:S01]  /*fc40*/  LDCU UR6, c[0x0][0x39c] ;  /* 0x00007380ff0677ac */ /* 0x000e620008000800 */
[----:B--2---:R-:W-:Y:S01]  /*fc50*/  ISETP.LT.AND P3, PT, R9, UR7, !P0 ;  /* 0x0000000709007c0c */ /* 0x004fe2000c761270 */
[----:B----4-:R-:W-:Y:S01]  /*fc60*/  VIADD R5, R2, 0xd0 ;  /* 0x000000d002057836 */ /* 0x010fe20000000000 */
[C---:B------:R-:W-:Y:S01]  /*fc70*/  LEA.HI.X.SX32 R9, R10.reuse, R3, 0x1, P6 ;  /* 0x000000030a097211 */ /* 0x040fe200030f0eff */
[----:B------:R-:W-:Y:S01]  /*fc80*/  VIADD R10, R10, UR5 ;  /* 0x000000050a0a7c36 */ /* 0x000fe20008000000 */
[----:B------:R-:W2:Y:S01]  /*fc90*/  LDCU UR7, c[0x0][0x39c] ;  /* 0x00007380ff0777ac */ /* 0x000ea20008000800 */
[----:B------:R-:W-:-:S02]  /*fca0*/  VIADD R12, R2, 0xd2 ;  /* 0x000000d2020c7836 */ /* 0x000fc40000000000 */
[C---:B------:R-:W-:Y:S01]  /*fcb0*/  VIADD R11, R10.reuse, UR5 ;  /* 0x000000050a0b7c36 */ /* 0x040fe20008000000 */
[----:B------:R-:W-:Y:S02]  /*fcc0*/  LEA R4, P6, R10, R0, 0x1 ;  /* 0x000000000a047211 */ /* 0x000fe400078c08ff */
[----:B0-----:R-:W-:-:S05]  /*fcd0*/  PRMT R7, R14, 0x7632, R7 ;  /* 0x000076320e077816 */ /* 0x001fca0000000007 */
[----:B------:R0:W-:Y:S01]  /*fce0*/  @P1 STG.E.U16 desc[UR22][R8.64], R7 ;  /* 0x0000000708001986 */ /* 0x0001e2000c101516 */
[----:B---3--:R-:W-:Y:S01]  /*fcf0*/  ISETP.LT.AND P1, PT, R5, UR4, !P0 ;  /* 0x0000000405007c0c */ /* 0x008fe2000c721270 */
[----:B------:R-:W3:Y:S01]  /*fd00*/  LDCU UR4, c[0x0][0x39c] ;  /* 0x00007380ff0477ac */ /* 0x000ee20008000800 */
[----:B------:R-:W-:Y:S01]  /*fd10*/  LEA.HI.X.SX32 R5, R10, R3, 0x1, P6 ;  /* 0x000000030a057211 */ /* 0x000fe200030f0eff */
[----:B------:R-:W-:Y:S01]  /*fd20*/  VIADD R10, R2, 0xd1 ;  /* 0x000000d1020a7836 */ /* 0x000fe20000000000 */
[----:B------:R-:W-:-:S03]  /*fd30*/  LEA R6, P6, R11, R0, 0x1 ;  /* 0x000000000b067211 */ /* 0x000fc600078c08ff */
[----:B------:R4:W-:Y:S01]  /*fd40*/  @P4 STG.E.U16 desc[UR22][R4.64], R16 ;  /* 0x0000001004004986 */ /* 0x0009e2000c101516 */
[----:B-1----:R-:W-:Y:S01]  /*fd50*/  ISETP.LT.AND P4, PT, R10, UR6, !P0 ;  /* 0x000000060a007c0c */ /* 0x002fe2000c781270 */
[----:B------:R-:W1:Y:S01]  /*fd60*/  LDCU UR6, c[0x0][0x39c] ;  /* 0x00007380ff0677ac */ /* 0x000e620008000800 */
[C---:B0-----:R-:W-:Y:S01]  /*fd70*/  LEA.HI.X.SX32 R7, R11.reuse, R3, 0x1, P6 ;  /* 0x000000030b077211 */ /* 0x041fe200030f0eff */
[----:B------:R-:W-:-:S04]  /*fd80*/  VIADD R11, R11, UR5 ;  /* 0x000000050b0b7c36 */ /* 0x000fc80008000000 */
[C---:B------:R-:W-:Y:S01]  /*fd90*/  VIADD R10, R11.reuse, UR5 ;  /* 0x000000050b0a7c36 */ /* 0x040fe20008000000 */
[----:B----4-:R-:W-:Y:S02]  /*fda0*/  PRMT R5, R16, 0x7632, R5 ;  /* 0x0000763210057816 */ /* 0x010fe40000000005 */
[----:B---3--:R-:W-:Y:S01]  /*fdb0*/  ISETP.LT.AND P6, PT, R12, UR4, !P0 ;  /* 0x000000040c007c0c */ /* 0x008fe2000c7c1270 */
[----:B------:R-:W0:Y:S01]  /*fdc0*/  LDCU UR4, c[0x0][0x39c] ;  /* 0x00007380ff0477ac */ /* 0x000e220008000800 */
[----:B------:R-:W-:Y:S01]  /*fdd0*/  VIADD R12, R2, 0xd8 ;  /* 0x000000d8020c7836 */ /* 0x000fe20000000000 */
[----:B------:R3:W-:Y:S01]  /*fde0*/  @P5 STG.E.U16 desc[UR22][R6.64], R5 ;  /* 0x0000000506005986 */ /* 0x0007e2000c101516 */
[----:B------:R-:W-:-:S04]  /*fdf0*/  LEA R8, P5, R11, R0, 0x1 ;  /* 0x000000000b087211 */ /* 0x000fc800078a08ff */
[----:B------:R-:W-:Y:S02]  /*fe00*/  LEA.HI.X.SX32 R9, R11, R3, 0x1, P5 ;  /* 0x000000030b097211 */ /* 0x000fe400028f0eff */
[----:B------:R-:W-:-:S03]  /*fe10*/  LEA R4, P5, R10, R0, 0x1 ;  /* 0x000000000a047211 */ /* 0x000fc600078a08ff */
[----:B------:R4:W-:Y:S01]  /*fe20*/  @P2 STG.E.U16 desc[UR22][R8.64], R18 ;  /* 0x0000001208002986 */ /* 0x0009e2000c101516 */
[----:B---3--:R-:W-:Y:S01]  /*fe30*/  VIADD R6, R2, 0xd3 ;  /* 0x000000d302067836 */ /* 0x008fe20000000000 */
        /* <DEDUP_REMOVED lines=9> */
[----:B------:R-:W-:Y:S01]  /*fed0*/  VIADD R9, R2, 0xd5 ;  /* 0x000000d502097836 */ /* 0x000fe20000000000 */
[-C--:B---3--:R-:W-:Y:S01]  /*fee0*/  LEA.HI.X.SX32 R7, R10, R3.reuse, 0x1, P3 ;  /* 0x000000030a077211 */ /* 0x088fe200018f0eff */
[----:B------:R-:W-:Y:S01]  /*fef0*/  VIADD R4, R2, 0xd6 ;  /* 0x000000d602047836 */ /* 0x000fe20000000000 */
[----:B0-----:R-:W-:Y:S01]  /*ff00*/  ISETP.LT.AND P3, PT, R8, UR4, !P0 ;  /* 0x0000000408007c0c */ /* 0x001fe2000c761270 */
[----:B------:R-:W0:Y:S01]  /*ff10*/  LDCU UR4, c[0x0][0x39c] ;  /* 0x00007380ff0477ac */ /* 0x000e220008000800 */
[----:B------:R-:W-:Y:S01]  /*ff20*/  LEA R8, P5, R11, R0, 0x1 ;  /* 0x000000000b087211 */ /* 0x000fe200078a08ff */
[----:B------:R-:W-:Y:S01]  /*ff30*/  @P1 STG.E.U16 desc[UR22][R6.64], R20 ;  /* 0x0000001406001986 */ /* 0x000fe2000c101516 */
[----:B--2---:R-:W-:Y:S01]  /*ff40*/  ISETP.LT.AND P1, PT, R9, UR7, !P0 ;  /* 0x0000000709007c0c */ /* 0x004fe2000c721270 */
        /* <DEDUP_REMOVED lines=10> */
[----:B------:R-:W-:Y:S01]  /*fff0*/  VIADD R11, R2, 0xd7 ;  /* 0x000000d7020b7836 */ /* 0x000fe20000000000 */
[-C--:B------:R-:W-:Y:S02]  /*10000*/  LEA R6, P4, R10, R0.reuse, 0x1 ;  /* 0x000000000a067211 */ /* 0x080fe400078808ff */
[----:B------:R-:W-:Y:S01]  /*10010*/  PRMT R9, R22, 0x7632, R9 ;  /* 0x0000763216097816 */ /* 0x000fe20000000009 */
[----:B------:R3:W-:Y:S01]  /*10020*/  @P6 STG.E.U16 desc[UR22][R4.64], R22 ;  /* 0x0000001604006986 */ /* 0x0007e2000c101516 */
[C---:B------:R-:W-:Y:S01]  /*10030*/  LEA.HI.X.SX32 R7, R10.reuse, R3, 0x1, P4 ;  /* 0x000000030a077211 */ /* 0x040fe200020f0eff */
[----:B------:R-:W-:Y:S01]  /*10040*/  VIADD R10, R10, UR5 ;  /* 0x000000050a0a7c36 */ /* 0x000fe20008000000 */
[----:B0-----:R-:W-:Y:S01]  /*10050*/  ISETP.LT.AND P4, PT, R11, UR4, !P0 ;  /* 0x000000040b007c0c */ /* 0x001fe2000c781270 */
[----:B------:R-:W0:Y:S02]  /*10060*/  LDCU UR4, c[0x0][0x39c] ;  /* 0x00007380ff0477ac */ /* 0x000e240008000800 */
[----:B------:R4:W-:Y:S01]  /*10070*/  @P2 STG.E.U16 desc[UR22][R6.64], R9 ;  /* 0x0000000906002986 */ /* 0x0009e2000c101516 */
[C---:B------:R-:W-:Y:S01]  /*10080*/  LEA R8, P2, R10.reuse, R0, 0x1 ;  /* 0x000000000a087211 */ /* 0x040fe200078408ff */
[----:B------:R-:W-:-:S02]  /*10090*/  VIADD R11, R10, UR5 ;  /* 0x000000050a0b7c36 */ /* 0x000fc40008000000 */
[----:B---3--:R-:W-:-:S03]  /*100a0*/  VIADD R5, R2, 0xd9 ;  /* 0x000000d902057836 */ /* 0x008fc60000000000 */
[----:B------:R-:W-:Y:S02]  /*100b0*/  LEA R4, P6, R11, R0, 0x1 ;  /* 0x000000000b047211 */ /* 0x000fe400078c08ff */
[-C--:B----4-:R-:W-:Y:S01]  /*100c0*/  LEA.HI.X.SX32 R9, R10, R3.reuse, 0x1, P2 ;  /* 0x000000030a097211 */ /* 0x090fe200010f0eff */
[----:B------:R-:W-:Y:S01]  /*100d0*/  VIADD R7, R2, 0xda ;  /* 0x000000da02077836 */ /* 0x000fe20000000000 */
[----:B-1----:R-:W-:Y:S01]  /*100e0*/  ISETP.LT.AND P2, PT, R12, UR6, !P0 ;  /* 0x000000060c007c0c */ /* 0x002fe2000c741270 */
[----:B------:R-:W1:Y:S01]  /*100f0*/  LDCU UR6, c[0x0][0x39c] ;  /* 0x00007380ff0677ac */ /* 0x000e620008000800 */
[----:B------:R-:W-:Y:S01]  /*10100*/  VIADD R12, R2, 0xdc ;  /* 0x000000dc020c7836 */ /* 0x000fe20000000000 */
[----:B------:R3:W-:Y:S01]  /*10110*/  @P3 STG.E.U16 desc[UR22][R8.64], R24 ;  /* 0x0000001808003986 */ /* 0x0007e2000c101516 */
[----:B--2---:R-:W-:Y:S01]  /*10120*/  ISETP.LT.AND P3, PT, R5, UR7, !P0 ;  /* 0x0000000705007c0c */ /* 0x004fe2000c761270 */
[----:B------:R-:W2:Y:S01]  /*10130*/  LDCU UR7, c[0x0][0x39c] ;  /* 0x00007380ff0777ac */ /* 0x000ea20008000800 */
[C---:B------:R-:W-:Y:S01]  /*10140*/  LEA.HI.X.SX32 R5, R11.reuse, R3, 0x1, P6 ;  /* 0x000000030b057211 */ /* 0x040fe200030f0eff */
[----:B------:R-:W-:-:S04]  /*10150*/  VIADD R11, R11, UR5 ;  /* 0x000000050b0b7c36 */ /* 0x000fc80008000000 */
[C---:B------:R-:W-:Y:S01]  /*10160*/  VIADD R10, R11.reuse, UR5 ;  /* 0x000000050b0a7c36 */ /* 0x040fe20008000000 */
[----:B------:R-:W-:Y:S02]  /*10170*/  LEA R6, P6, R11, R0, 0x1 ;  /* 0x000000000b067211 */ /* 0x000fe400078c08ff */
[----:B---3--:R-:W-:-:S05]  /*10180*/  PRMT R9, R24, 0x7632, R9 ;  /* 0x0000763218097816 */ /* 0x008fca0000000009 */
[----:B------:R3:W-:Y:S01]  /*10190*/  @P1 STG.E.U16 desc[UR22][R4.64], R9 ;  /* 0x0000000904001986 */ /* 0x0007e2000c101516 */
[----:B0-----:R-:W-:Y:S01]  /*101a0*/  ISETP.LT.AND P1, PT, R7, UR4, !P0 ;  /* 0x0000000407007c0c */ /* 0x001fe2000c721270 */
[----:B------:R-:W0:Y:S01]  /*101b0*/  LDCU UR4, c[0x0][0x39c] ;  /* 0x00007380ff0477ac */ /* 0x000e220008000800 */
[----:B------:R-:W-:Y:S01]  /*101c0*/  LEA.HI.X.SX32 R7, R11, R3, 0x1, P6 ;  /* 0x000000030b077211 */ /* 0x000fe200030f0eff */
[----:B------:R-:W-:Y:S01]  /*101d0*/  VIADD R11, R2, 0xdb ;  /* 0x000000db020b7836 */ /* 0x000fe20000000000 */
[----:B------:R-:W-:-:S03]  /*101e0*/  LEA R8, P6, R10, R0, 0x1 ;  /* 0x000000000a087211 */ /* 0x000fc600078c08ff */
[----:B------:R-:W-:Y:S01]  /*101f0*/  @P5 STG.E.U16 desc[UR22][R6.64], R26 ;  /* 0x0000001a06005986 */ /* 0x000fe2000c101516 */
[----:B-1----:R-:W-:Y:S01]  /*10200*/  ISETP.LT.AND P5, PT, R11, UR6, !P0 ;  /* 0x000000060b007c0c */ /* 0x002fe2000c7a1270 */
[----:B------:R-:W1:Y:S01]  /*10210*/  LDCU UR6, c[0x0][0x39c] ;  /* 0x00007380ff0677ac */ /* 0x000e620008000800 */
[C---:B---3--:R-:W-:Y:S01]  /*10220*/  LEA.HI.X.SX32 R9, R10.reuse, R3, 0x1, P6 ;  /* 0x000000030a097211 */ /* 0x048fe200030f0eff */
[----:B------:R-:W-:Y:S01]  /*10230*/  VIADD R10, R10, UR5 ;  /* 0x000000050a0a7c36 */ /* 0x000fe20008000000 */
[----:B------:R-:W-:-:S03]  /*10240*/  PRMT R5, R26, 0x7632, R5 ;  /* 0x000076321a057816 */ /* 0x000fc60000000005 */
[C---:B------:R-:W-:Y:S02]  /*10250*/  VIADD R11, R10.reuse, UR5 ;  /* 0x000000050a0b7c36 */ /* 0x040fe40008000000 */
[----:B------:R3:W-:Y:S01]  /*10260*/  @P4 STG.E.U16 desc[UR22][R8.64], R5 ;  /* 0x0000000508004986 */ /* 0x0007e2000c101516 */
[-C--:B------:R-:W-:Y:S02]  /*10270*/  LEA R4, P4, R10, R0.reuse, 0x1 ;  /* 0x000000000a047211 */ /* 0x080fe400078808ff */
[----:B0-----:R-:W-:Y:S01]  /*10280*/  ISETP.LT.AND P6, PT, R12, UR4, !P0 ;  /* 0x000000040c007c0c */ /* 0x001fe2000c7c1270 */
[----:B------:R-:W0:Y:S01]  /*10290*/  LDCU UR4, c[0x0][0x39c] ;  /* 0x00007380ff0477ac */ /* 0x000e220008000800 */
[----:B------:R-:W-:Y:S01]  /*102a0*/  VIADD R12, R2, 0xe2 ;  /* 0x000000e2020c7836 */ /* 0x000fe20000000000 */
[----:B---3--:R-:W-:Y:S01]  /*102b0*/  LEA.HI.X.SX32 R5, R10, R3, 0x1, P4 ;  /* 0x000000030a057211 */ /* 0x008fe200020f0eff */
[----:B------:R-:W-:Y:S01]  /*102c0*/  VIADD R8, R2, 0xdd ;  /* 0x000000dd02087836 */ /* 0x000fe20000000000 */
[----:B------:R-:W-:-:S02]  /*102d0*/  LEA R6, P4, R11, R0, 0x1 ;  /* 0x000000000b067211 */ /* 0x000fc400078808ff */
[----:B------:R-:W-:Y:S01]  /*102e0*/  PRMT R9, R28, 0x7632, R9 ;  /* 0x000076321c097816 */ /* 0x000fe20000000009 */
[----:B------:R3:W-:Y:S01]  /*102f0*/  @P2 STG.E.U16 desc[UR22][R4.64], R28 ;  /* 0x0000001c04002986 */ /* 0x0007e2000c101516 */
[C---:B------:R-:W-:Y:S01]  /*10300*/  LEA.HI.X.SX32 R7, R11.reuse, R3, 0x1, P4 ;  /* 0x000000030b077211 */ /* 0x040fe200020f0eff */
[----:B------:R-:W-:Y:S01]  /*10310*/  VIADD R11, R11, UR5 ;  /* 0x000000050b0b7c36 */ /* 0x000fe20008000000 */
[----:B-1----:R-:W-:Y:S01]  /*10320*/  ISETP.LT.AND P2, PT, R8, UR6, !P0 ;  /* 0x0000000608007c0c */ /* 0x002fe2000c741270 */
[----:B------:R-:W1:Y:S02]  /*10330*/  LDCU UR6, c[0x0][0x39c] ;  /* 0x00007380ff0677ac */ /* 0x000e640008000800 */
[----:B------:R4:W-:Y:S01]  /*10340*/  @P3 STG.E.U16 desc[UR22][R6.64], R9 ;  /* 0x0000000906003986 */ /* 0x0009e2000c101516 */
[C---:B------:R-:W-:Y:S01]  /*10350*/  LEA R8, P3, R11.reuse, R0, 0x1 ;  /* 0x000000000b087211 */ /* 0x040fe200078608ff */
[----:B------:R-:W-:Y:S02]  /*10360*/  VIADD R10, R11, UR5 ;  /* 0x000000050b0a7c36 */ /* 0x000fe40008000000 */
[----:B---3--:R-:W-:-:S02]  /*10370*/  VIADD R4, R2, 0xde ;  /* 0x000000de02047836 */ /* 0x008fc40000000000 */
[C---:B------:R-:W-:Y:S01]  /*10380*/  VIADD R5, R2.reuse, 0xdf ;  /* 0x000000df02057836 */ /* 0x040fe20000000000 */
[-C--:B----4-:R-:W-:Y:S01]  /*10390*/  LEA.HI.X.SX32 R9, R11, R3.reuse, 0x1, P3 ;  /* 0x000000030b097211 */ /* 0x090fe200018f0eff */
[----:B------:R-:W-:Y:S01]  /*103a0*/  VIADD R6, R2, 0xe0 ;  /* 0x000000e002067836 */ /* 0x000fe20000000000 */
[----:B0-----:R-:W-:Y:S01]  /*103b0*/  ISETP.LT.AND P3, PT, R4, UR4, !P0 ;  /* 0x0000000404007c0c */ /* 0x001fe2000c761270 */
[----:B------:R-:W0:Y:S01]  /*103c0*/  LDCU UR4, c[0x0][0x39c] ;  /* 0x00007380ff0477ac */ /* 0x000e220008000800 */
[C---:B------:R-:W-:Y:S01]  /*103d0*/  LEA R4, P4, R10.reuse, R0, 0x1 ;  /* 0x000000000a047211 */ /* 0x040fe200078808ff */
        /* <DEDUP_REMOVED lines=13> */
[CC--:B------:R-:W-:Y:S02]  /*104b0*/  LEA R8, P5, R11.reuse, R0.reuse, 0x1 ;  /* 0x000000000b087211 */ /* 0x0c0fe400078a08ff */
        /* <DEDUP_REMOVED lines=38> */
[CC--:B------:R-:W-:Y:S02]  /*10720*/  LEA R6, P5, R11.reuse, R0.reuse, 0x1 ;  /* 0x000000000b067211 */ /* 0x0c0fe400078a08ff */
[----:B0-----:R-:W-:Y:S01]  /*10730*/  ISETP.LT.AND P6, PT, R12, UR4, !P0 ;  /* 0x000000040c007c0c */ /* 0x001fe2000c7c1270 */
[----:B------:R-:W0:Y:S01]  /*10740*/  LDCU UR4, c[0x0][0x39c] ;  /* 0x00007380ff0477ac */ /* 0x000e220008000800 */
[C---:B------:R-:W-:Y:S01]  /*10750*/  VIADD R12, R2.reuse, 0xec ;  /* 0x000000ec020c7836 */ /* 0x040fe20000000000 */
        /* <DEDUP_REMOVED lines=13> */
[----:B------:R-:W-:-:S03]  /*10830*/  VIADD R7, R2, 0xe9 ;  /* 0x000000e902077836 */ /* 0x000fc60000000000 */
[----:B0-----:R-:W-:Y:S01]  /*10840*/  ISETP.LT.AND P5, PT, R6, UR4, !P0 ;  /* 0x0000000406007c0c */ /* 0x001fe2000c7a1270 */
[----:B----4-:R-:W-:Y:S01]  /*10850*/  VIADD R8, R2, 0xea ;  /* 0x000000ea02087836 */ /* 0x010fe20000000000 */
[----:B------:R-:W-:Y:S01]  /*10860*/  LEA.HI.X.SX32 R5, R10, R3, 0x1, P3 ;  /* 0x000000030a057211 */ /* 0x000fe200018f0eff */
[----:B------:R-:W0:Y:S01]  /*10870*/  LDCU UR4, c[0x0][0x39c] ;  /* 0x00007380ff0477ac */ /* 0x000e220008000800 */
[----:B------:R-:W-:-:S03]  /*10880*/  LEA R6, P3, R11, R0, 0x1 ;  /* 0x000000000b067211 */ /* 0x000fc600078608ff */
[----:B------:R3:W-:Y:S01]  /*10890*/  @P1 STG.E.U16 desc[UR22][R4.64], R40 ;  /* 0x0000002804001986 */ /* 0x0007e2000c101516 */
[----:B--2---:R-:W-:Y:S01]  /*108a0*/  ISETP.LT.AND P1, PT, R7, UR7, !P0 ;  /* 0x0000000707007c0c */ /* 0x004fe2000c721270 */
[----:B------:R-:W2:Y:S01]  /*108b0*/  LDCU UR7, c[0x0][0x39c] ;  /* 0x00007380ff0777ac */ /* 0x000ea20008000800 */
[C---:B------:R-:W-:Y:S01]  /*108c0*/  LEA.HI.X.SX32 R7, R11.reuse, R3, 0x1, P3 ;  /* 0x000000030b077211 */ /* 0x040fe200018f0eff */
[----:B------:R-:W-:Y:S01]  /*108d0*/  VIADD R11, R11, UR5 ;  /* 0x000000050b0b7c36 */ /* 0x000fe20008000000 */
[----:B-1----:R-:W-:Y:S01]  /*108e0*/  ISETP.LT.AND P3, PT, R8, UR6, !P0 ;  /* 0x0000000608007c0c */ /* 0x002fe2000c761270 */
[----:B------:R-:W1:Y:S02]  /*108f0*/  LDCU UR6, c[0x0][0x39c] ;  /* 0x00007380ff0677ac */ /* 0x000e640008000800 */
[----:B------:R-:W-:Y:S01]  /*10900*/  VIADD R10, R11, UR5 ;  /* 0x000000050b0a7c36 */ /* 0x000fe20008000000 */
[----:B---3--:R-:W-:-:S05]  /*10910*/  PRMT R5, R40, 0x7632, R5 ;  /* 0x0000763228057816 */ /* 0x008fca0000000005 */
[----:B------:R3:W-:Y:S01]  /*10920*/  @P4 STG.E.U16 desc[UR22][R6.64], R5 ;  /* 0x0000000506004986 */ /* 0x0007e2000c101516 */
[----:B------:R-:W-:-:S04]  /*10930*/  LEA R8, P4, R11, R0, 0x1 ;  /* 0x000000000b087211 */ /* 0x000fc800078808ff */
[----:B------:R-:W-:Y:S01]  /*10940*/  LEA.HI.X.SX32 R9, R11, R3, 0x1, P4 ;  /* 0x000000030b097211 */ /* 0x000fe200020f0eff */
[----:B------:R-:W-:Y:S01]  /*10950*/  VIADD R11, R2, 0xeb ;  /* 0x000000eb020b7836 */ /* 0x000fe20000000000 */
[----:B------:R-:W-:-:S03]  /*10960*/  LEA R4, P4, R10, R0, 0x1 ;  /* 0x000000000a047211 */ /* 0x000fc600078808ff */
[----:B------:R4:W-:Y:S01]  /*10970*/  @P6 STG.E.U16 desc[UR22][R8.64], R42 ;  /* 0x0000002a08006986 */ /* 0x0009e2000c101516 */
[----:B---3--:R-:W-:Y:S02]  /*10980*/  PRMT R7, R42, 0x7632, R7 ;  /* 0x000076322a077816 */ /* 0x008fe40000000007 */
        /* <DEDUP_REMOVED lines=9> */
[-C--:B---3--:R-:W-:Y:S01]  /*10a20*/  LEA.HI.X.SX32 R7, R10, R3.reuse, 0x1, P2 ;  /* 0x000000030a077211 */ /* 0x088fe200010f0eff */
        /* <DEDUP_REMOVED lines=21> */
[C---:B---3--:R-:W-:Y:S01]  /*10b80*/  LEA.HI.X.SX32 R7, R10.reuse, R3, 0x1, P6 ;  /* 0x000000030a077211 */ /* 0x048fe200030f0eff */
[----:B------:R-:W-:-:S04]  /*10b90*/  VIADD R10, R10, UR5 ;  /* 0x000000050a0a7c36 */ /* 0x000fc80008000000 */
[----:B------:R-:W-:Y:S01]  /*10ba0*/  VIADD R11, R10, UR5 ;  /* 0x000000050a0b7c36 */ /* 0x000fe20008000000 */
[----:B----4-:R-:W-:-:S04]  /*10bb0*/  PRMT R5, R46, 0x7632, R5 ;  /* 0x000076322e057816 */ /* 0x010fc80000000005 */
[-C--:B------:R-:W-:Y:S01]  /*10bc0*/  LEA R4, P6, R11, R0.reuse, 0x1 ;  /* 0x000000000b047211 */ /* 0x080fe200078c08ff */
[----:B------:R3:W-:Y:S01]  /*10bd0*/  @P4 STG.E.U16 desc[UR22][R6.64], R5 ;  /* 0x0000000506004986 */ /* 0x0007e2000c101516 */
[----:B------:R-:W-:-:S04]  /*10be0*/  LEA R8, P4, R10, R0, 0x1 ;  /* 0x000000000a087211 */ /* 0x000fc800078808ff */
[-C--:B------:R-:W-:Y:S02]  /*10bf0*/  LEA.HI.X.SX32 R9, R10, R3.reuse, 0x1, P4 ;  /* 0x000000030a097211 */ /* 0x080fe400020f0eff */
[----:B0-----:R-:W-:Y:S01]  /*10c00*/  ISETP.LT.AND P4, PT, R12, UR4, !P0 ;  /* 0x000000040c007c0c */ /* 0x001fe2000c781270 */
[----:B------:R-:W0:Y:S01]  /*10c10*/  LDCU UR4, c[0x0][0x39c] ;  /* 0x00007380ff0477ac */ /* 0x000e220008000800 */
[C---:B------:R-:W-:Y:S01]  /*10c20*/  VIADD R12, R2.reuse, 0xf6 ;  /* 0x000000f6020c7836 */ /* 0x040fe20000000000 */
        /* <DEDUP_REMOVED lines=11> */
[----:B------:R-:W-:-:S03]  /*10ce0*/  VIADD R9, R2, 0xf3 ;  /* 0x000000f302097836 */ /* 0x000fc60000000000 */
[----:B0-----:R-:W-:Y:S01]  /*10cf0*/  ISETP.LT.AND P6, PT, R8, UR4, !P0 ;  /* 0x0000000408007c0c */ /* 0x001fe2000c7c1270 */
[----:B------:R-:W0:Y:S01]  /*10d00*/  LDCU UR4, c[0x0][0x39c] ;  /* 0x00007380ff0477ac */ /* 0x000e220008000800 */
[-C--:B---3--:R-:W-:Y:S01]  /*10d10*/  LEA.HI.X.SX32 R7, R11, R3.reuse, 0x1, P5 ;  /* 0x000000030b077211 */ /* 0x088fe200028f0eff */
[----:B------:R-:W-:Y:S01]  /*10d20*/  VIADD R4, R2, 0xf4 ;  /* 0x000000f402047836 */ /* 0x000fe20000000000 */
[-C--:B------:R-:W-:Y:S02]  /*10d30*/  LEA R8, P5, R10, R0.reuse, 0x1 ;  /* 0x000000000a087211 */ /* 0x080fe400078a08ff */
[----:B------:R-:W-:Y:S01]  /*10d40*/  PRMT R5, R50, 0x7632, R5 ;  /* 0x0000763232057816 */ /* 0x000fe20000000005 */
[----:B------:R-:W-:Y:S01]  /*10d50*/  @P1 STG.E.U16 desc[UR22][R6.64], R50 ;  /* 0x0000003206001986 */ /* 0x000fe2000c101516 */
[----:B--2---:R-:W-:Y:S01]  /*10d60*/  ISETP.LT.AND P1, PT, R9, UR7, !P0 ;  /* 0x0000000709007c0c */ /* 0x004fe2000c721270 */
[----:B------:R-:W2:Y:S01]  /*10d70*/  LDCU UR7, c[0x0][0x39c] ;  /* 0x00007380ff0777ac */ /* 0x000ea20008000800 */
[C---:B------:R-:W-:Y:S01]  /*10d80*/  LEA.HI.X.SX32 R9, R10.reuse, R3, 0x1, P5 ;  /* 0x000000030a097211 */ /* 0x040fe200028f0eff */
[----:B------:R-:W-:Y:S01]  /*10d90*/  VIADD R10, R10, UR5 ;  /* 0x000000050a0a7c36 */ /* 0x000fe20008000000 */
[----:B-1----:R-:W-:Y:S01]  /*10da0*/  ISETP.LT.AND P5, PT, R4, UR6, !P0 ;  /* 0x0000000604007c0c */ /* 0x002fe2000c7a1270 */
[----:B------:R-:W1:Y:S02]  /*10db0*/  LDCU UR6, c[0x0][0x39c] ;  /* 0x00007380ff0677ac */ /* 0x000e640008000800 */
[----:B------:R3:W-:Y:S01]  /*10dc0*/  @P3 STG.E.U16 desc[UR22][R8.64], R5 ;  /* 0x0000000508003986 */ /* 0x0007e2000c101516 */
[C---:B------:R-:W-:Y:S01]  /*10dd0*/  LEA R4, P3, R10.reuse, R0, 0x1 ;  /* 0x000000000a047211 */ /* 0x040fe200078608ff */
[----:B------:R-:W-:-:S03]  /*10de0*/  VIADD R11, R10, UR5 ;  /* 0x000000050a0b7c36 */ /* 0x000fc60008000000 */
        /* <DEDUP_REMOVED lines=8> */
[----:B------:R-:W0:Y:S01]  /*10e70*/  LDCU UR4, c[0x0][0x39c] ;  /* 0x00007380ff0477ac */ /* 0x000e220008000800 */
[----:B-1----:R-:W-:Y:S01]  /*10e80*/  ISETP.LT.AND P3, PT, R12, UR6, !P0 ;  /* 0x000000060c007c0c */ /* 0x002fe2000c761270 */
[----:B------:R1:W-:Y:S01]  /*10e90*/  @P2 STG.E.U16 desc[UR22][R6.64], R9 ;  /* 0x0000000906002986 */ /* 0x0003e2000c101516 */
[C---:B------:R-:W-:Y:S01]  /*10ea0*/  LEA R8, P2, R11.reuse, R0, 0x1 ;  /* 0x000000000b087211 */ /* 0x040fe200078408ff */
[----:B------:R-:W-:Y:S01]  /*10eb0*/  VIADD R10, R11, UR5 ;  /* 0x000000050b0a7c36 */ /* 0x000fe20008000000 */
[----:B------:R-:W4:Y:S01]  /*10ec0*/  LDCU UR6, c[0x0][0x39c] ;  /* 0x00007380ff0677ac */ /* 0x000f220008000800 */
[----:B------:R-:W-:-:S02]  /*10ed0*/  VIADD R12, R2, 0xfd ;  /* 0x000000fd020c7836 */ /* 0x000fc40000000000 */
[C---:B---3--:R-:W-:Y:S01]  /*10ee0*/  VIADD R5, R2.reuse, 0xf7 ;  /* 0x000000f702057836 */ /* 0x048fe20000000000 */
[-C--:B-1----:R-:W-:Y:S01]  /*10ef0*/  LEA.HI.X.SX32 R9, R11, R3.reuse, 0x1, P2 ;  /* 0x000000030b097211 */ /* 0x082fe200010f0eff */
[----:B------:R-:W-:Y:S01]  /*10f00*/  VIADD R6, R2, 0xf8 ;  /* 0x000000f802067836 */ /* 0x000fe20000000000 */
[-C--:B------:R-:W-:Y:S02]  /*10f10*/  LEA R4, P2, R10, R0.reuse, 0x1 ;  /* 0x000000000a047211 */ /* 0x080fe400078408ff */
[----:B------:R-:W-:Y:S01]  /*10f20*/  PRMT R7, R54, 0x7632, R7 ;  /* 0x0000763236077816 */ /* 0x000fe20000000007 */
[----:B------:R-:W-:Y:S01]  /*10f30*/  @P6 STG.E.U16 desc[UR22][R8.64], R54 ;  /* 0x0000003608006986 */ /* 0x000fe2000c101516 */
[----:B--2---:R-:W-:Y:S01]  /*10f40*/  ISETP.LT.AND P6, PT, R5, UR7, !P0 ;  /* 0x0000000705007c0c */ /* 0x004fe2000c7c1270 */
[----:B------:R-:W1:Y:S01]  /*10f50*/  LDCU UR7, c[0x0][0x39c] ;  /* 0x00007380ff0777ac */ /* 0x000e620008000800 */
[C---:B------:R-:W-:Y:S01]  /*10f60*/  LEA.HI.X.SX32 R5, R10.reuse, R3, 0x1, P2 ;  /* 0x000000030a057211 */ /* 0x040fe200010f0eff */
[----:B------:R-:W-:Y:S01]  /*10f70*/  VIADD R10, R10, UR5 ;  /* 0x000000050a0a7c36 */ /* 0x000fe20008000000 */
[----:B0-----:R-:W-:Y:S01]  /*10f80*/  ISETP.LT.AND P2, PT, R6, UR4, !P0 ;  /* 0x0000000406007c0c */ /* 0x001fe2000c741270 */
[----:B------:R-:W0:Y:S02]  /*10f90*/  LDCU UR4, c[0x0][0x39c] ;  /* 0x00007380ff0477ac */ /* 0x000e240008000800 */
[----:B------:R2:W-:Y:S01]  /*10fa0*/  @P1 STG.E.U16 desc[UR22][R4.64], R7 ;  /* 0x0000000704001986 */ /* 0x0005e2000c101516 */
[C---:B------:R-:W-:Y:S01]  /*10fb0*/  LEA R6, P1, R10.reuse, R0, 0x1 ;  /* 0x000000000a067211 */ /* 0x040fe200078208ff */
[----:B------:R-:W-:-:S03]  /*10fc0*/  VIADD R11, R10, UR5 ;  /* 0x000000050a0b7c36 */ /* 0x000fc60008000000 */
[-C--:B--2---:R-:W-:Y:S01]  /*10fd0*/  LEA.HI.X.SX32 R7, R10, R3.reuse, 0x1, P1 ;  /* 0x000000030a077211 */ /* 0x084fe200008f0eff */
[C---:B------:R-:W-:Y:S01]  /*10fe0*/  VIADD R10, R2.reuse, 0xf9 ;  /* 0x000000f9020a7836 */ /* 0x040fe20000000000 */
[C---:B------:R-:W-:Y:S01]  /*10ff0*/  LEA R8, P1, R11.reuse, R0, 0x1 ;  /* 0x000000000b087211 */ /* 0x040fe200078208ff */
[----:B------:R-:W-:Y:S02]  /*11000*/  VIADD R5, R2, 0xfa ;  /* 0x000000fa02057836 */ /* 0x000fe40000000000 */
[----:B------:R2:W-:Y:S01]  /*11010*/  @P5 STG.E.U16 desc[UR22][R6.64], R56 ;  /* 0x0000003806005986 */ /* 0x0005e2000c101516 */
[C---:B------:R-:W-:Y:S01]  /*11020*/  LEA.HI.X.SX32 R9, R11.reuse, R3, 0x1, P1 ;  /* 0x000000030b097211 */ /* 0x040fe200008f0eff */
[----:B------:R-:W-:Y:S01]  /*11030*/  VIADD R11, R11, UR5 ;  /* 0x000000050b0b7c36 */ /* 0x000fe20008000000 */
[----:B----4-:R-:W-:Y:S01]  /*11040*/  ISETP.LT.AND P1, PT, R10, UR6, !P0 ;  /* 0x000000060a007c0c */ /* 0x010fe2000c721270 */
[----:B------:R-:W-:Y:S01]  /*11050*/  VIADD R10, R2, 0xfb ;  /* 0x000000fb020a7836 */ /* 0x000fe20000000000 */
[----:B0-----:R-:W-:Y:S01]  /*11060*/  ISETP.LT.AND P5, PT, R5, UR4, !P0 ;  /* 0x0000000405007c0c */ /* 0x001fe2000c7a1270 */
[----:B------:R-:W0:Y:S01]  /*11070*/  LDCU UR4, c[0x0][0x39c] ;  /* 0x00007380ff0477ac */ /* 0x000e220008000800 */
[----:B------:R-:W3:Y:S01]  /*11080*/  LDCU UR6, c[0x0][0x39c] ;  /* 0x00007380ff0677ac */ /* 0x000ee20008000800 */
[----:B--2---:R-:W-:-:S05]  /*11090*/  PRMT R7, R56, 0x7632, R7 ;  /* 0x0000763238077816 */ /* 0x004fca0000000007 */
[----:B------:R2:W-:Y:S01]  /*110a0*/  @P4 STG.E.U16 desc[UR22][R8.64], R7 ;  /* 0x0000000708004986 */ /* 0x0005e2000c101516 */
[----:B------:R-:W-:-:S04]  /*110b0*/  LEA R4, P4, R11, R0, 0x1 ;  /* 0x000000000b047211 */ /* 0x000fc800078808ff */
[C---:B------:R-:W-:Y:S01]  /*110c0*/  LEA.HI.X.SX32 R5, R11.reuse, R3, 0x1, P4 ;  /* 0x000000030b057211 */ /* 0x040fe200020f0eff */
[----:B------:R-:W-:Y:S01]  /*110d0*/  VIADD R11, R11, UR5 ;  /* 0x000000050b0b7c36 */ /* 0x000fe20008000000 */
[----:B-1----:R-:W-:-:S03]  /*110e0*/  ISETP.LT.AND P4, PT, R10, UR7, !P0 ;  /* 0x000000070a007c0c */ /* 0x002fc6000c781270 */
[----:B------:R1:W-:Y:S01]  /*110f0*/  @P3 STG.E.U16 desc[UR22][R4.64], R58 ;  /* 0x0000003a04003986 */ /* 0x0003e2000c101516 */
[C---:B------:R-:W-:Y:S01]  /*11100*/  LEA R6, P3, R11.reuse, R0, 0x1 ;  /* 0x000000000b067211 */ /* 0x040fe200078608ff */
[----:B------:R-:W-:-:S03]  /*11110*/  VIADD R10, R11, UR5 ;  /* 0x000000050b0a7c36 */ /* 0x000fc60008000000 */
[----:B--2---:R-:W-:Y:S01]  /*11120*/  LEA.HI.X.SX32 R7, R11, R3, 0x1, P3 ;  /* 0x000000030b077211 */ /* 0x004fe200018f0eff */
[----:B------:R-:W-:Y:S01]  /*11130*/  VIADD R11, R2, 0xfc ;  /* 0x000000fc020b7836 */ /* 0x000fe20000000000 */
[----:B------:R-:W-:Y:S01]  /*11140*/  LEA R8, P3, R10, R0, 0x1 ;  /* 0x000000000a087211 */ /* 0x000fe200078608ff */
[----:B------:R-:W-:-:S03]  /*11150*/  VIADD R2, R2, 0xff ;  /* 0x000000ff02027836 */ /* 0x000fc60000000000 */
[C---:B------:R-:W-:Y:S01]  /*11160*/  LEA.HI.X.SX32 R9, R10.reuse, R3, 0x1, P3 ;  /* 0x000000030a097211 */ /* 0x040fe200018f0eff */
[----:B------:R-:W-:Y:S01]  /*11170*/  VIADD R10, R10, UR5 ;  /* 0x000000050a0a7c36 */ /* 0x000fe20008000000 */
[----:B-1----:R-:W-:Y:S02]  /*11180*/  PRMT R5, R58, 0x7632, R5 ;  /* 0x000076323a057816 */ /* 0x002fe40000000005 */
[----:B0-----:R-:W-:Y:S01]  /*11190*/  ISETP.LT.AND P3, PT, R11, UR4, !P0 ;  /* 0x000000040b007c0c */ /* 0x001fe2000c761270 */
[C---:B------:R-:W-:Y:S01]  /*111a0*/  VIADD R11, R10.reuse, UR5 ;  /* 0x000000050a0b7c36 */ /* 0x040fe20008000000 */
[----:B------:R-:W0:Y:S01]  /*111b0*/  LDCU UR4, c[0x0][0x39c] ;  /* 0x00007380ff0477ac */ /* 0x000e220008000800 */
[----:B------:R1:W-:Y:S04]  /*111c0*/  @P6 STG.E.U16 desc[UR22][R6.64], R5 ;  /* 0x0000000506006986 */ /* 0x0003e8000c101516 */
[----:B------:R2:W-:Y:S01]  /*111d0*/  @P2 STG.E.U16 desc[UR22][R8.64], R60 ;  /* 0x0000003c08002986 */ /* 0x0005e2000c101516 */
[----:B------:R-:W-:-:S04]  /*111e0*/  LEA R4, P2, R10, R0, 0x1 ;  /* 0x000000000a047211 */ /* 0x000fc800078408ff */
[----:B-1----:R-:W-:Y:S01]  /*111f0*/  LEA.HI.X.SX32 R5, R10, R3, 0x1, P2 ;  /* 0x000000030a057211 */ /* 0x002fe200010f0eff */
[C---:B------:R-:W-:Y:S01]  /*11200*/  VIADD R10, R11.reuse, UR5 ;  /* 0x000000050b0a7c36 */ /* 0x040fe20008000000 */
[----:B------:R-:W-:Y:S02]  /*11210*/  PRMT R7, R60, 0x7632, R7 ;  /* 0x000076323c077816 */ /* 0x000fe40000000007 */
[----:B---3--:R-:W-:Y:S01]  /*11220*/  ISETP.LT.AND P2, PT, R12, UR6, !P0 ;  /* 0x000000060c007c0c */ /* 0x008fe2000c741270 */
[C---:B------:R-:W-:Y:S01]  /*11230*/  VIADD R13, R10.reuse, UR5 ;  /* 0x000000050a0d7c36 */ /* 0x040fe20008000000 */
[----:B------:R-:W1:Y:S01]  /*11240*/  LDCU UR6, c[0x0][0x39c] ;  /* 0x00007380ff0677ac */ /* 0x000e620008000800 */
[----:B------:R3:W-:Y:S01]  /*11250*/  @P1 STG.E.U16 desc[UR22][R4.64], R7 ;  /* 0x0000000704001986 */ /* 0x0007e2000c101516 */
[-C--:B------:R-:W-:Y:S01]  /*11260*/  LEA R6, P1, R11, R0.reuse, 0x1 ;  /* 0x000000000b067211 */ /* 0x080fe200078208ff */
[----:B------:R-:W-:Y:S01]  /*11270*/  VIADD R14, R13, UR5 ;  /* 0x000000050d0e7c36 */ /* 0x000fe20008000000 */
[----:B--2---:R-:W-:-:S03]  /*11280*/  LEA R8, P6, R10, R0, 0x1 ;  /* 0x000000000a087211 */ /* 0x004fc600078c08ff */
[----:B------:R-:W-:Y:S01]  /*11290*/  VIADD R15, R14, UR5 ;  /* 0x000000050e0f7c36 */ /* 0x000fe20008000000 */
[-C--:B------:R-:W-:Y:S02]  /*112a0*/  LEA.HI.X.SX32 R9, R10, R3.reuse, 0x1, P6 ;  /* 0x000000030a097211 */ /* 0x080fe400030f0eff */
[-C--:B------:R-:W-:Y:S01]  /*112b0*/  LEA R12, P6, R14, R0.reuse, 0x1 ;  /* 0x000000000e0c7211 */ /* 0x080fe200078c08ff */
[----:B------:R-:W-:Y:S01]  /*112c0*/  VIADD R16, R15, UR5 ;  /* 0x000000050f107c36 */ /* 0x000fe20008000000 */
[----:B---3--:R-:W-:Y:S02]  /*112d0*/  LEA.HI.X.SX32 R7, R11, R3, 0x1, P1 ;  /* 0x000000030b077211 */ /* 0x008fe400008f0eff */
[----:B------:R-:W-:-:S03]  /*112e0*/  LEA R10, P1, R13, R0, 0x1 ;  /* 0x000000000d0a7211 */ /* 0x000fc600078208ff */
[----:B------:R2:W-:Y:S01]  /*112f0*/  @P5 STG.E.U16 desc[UR22][R6.64], R62 ;  /* 0x0000003e06005986 */ /* 0x0005e2000c101516 */
[-C--:B------:R-:W-:Y:S02]  /*11300*/  LEA.HI.X.SX32 R11, R13, R3.reuse, 0x1, P1 ;  /* 0x000000030d0b7211 */ /* 0x080fe400008f0eff */
[-C--:B------:R-:W-:Y:S02]  /*11310*/  LEA.HI.X.SX32 R13, R14, R3.reuse, 0x1, P6 ;  /* 0x000000030e0d7211 */ /* 0x080fe400030f0eff */
[----:B------:R-:W-:Y:S02]  /*11320*/  LEA R4, P6, R16, R0, 0x1 ;  /* 0x0000000010047211 */ /* 0x000fe400078c08ff */
[----:B0-----:R-:W-:Y:S02]  /*11330*/  ISETP.LT.AND P1, PT, R17, UR4, !P0 ;  /* 0x0000000411007c0c */ /* 0x001fe4000c721270 */
[----:B-1----:R-:W-:Y:S02]  /*11340*/  ISETP.LT.AND P0, PT, R2, UR6, !P0 ;  /* 0x0000000602007c0c */ /* 0x002fe4000c701270 */
[----:B------:R-:W-:-:S02]  /*11350*/  LEA.HI.X.SX32 R5, R16, R3, 0x1, P6 ;  /* 0x0000000310057211 */ /* 0x000fc400030f0eff */
[C---:B------:R-:W-:Y:S02]  /*11360*/  LEA R2, P6, R15.reuse, R0, 0x1 ;  /* 0x000000000f027211 */ /* 0x040fe400078c08ff */
[----:B------:R-:W-:Y:S02]  /*11370*/  PRMT R0, R62, 0x7632, R0 ;  /* 0x000076323e007816 */ /* 0x000fe40000000000 */
[----:B--2---:R-:W-:Y:S02]  /*11380*/  PRMT R7, R64, 0x7632, R7 ;  /* 0x0000763240077816 */ /* 0x004fe40000000007 */
[----:B------:R-:W-:Y:S01]  /*11390*/  LEA.HI.X.SX32 R3, R15, R3, 0x1, P6 ;  /* 0x000000030f037211 */ /* 0x000fe200030f0eff */
[----:B------:R0:W-:Y:S04]  /*113a0*/  @P4 STG.E.U16 desc[UR22][R8.64], R0 ;  /* 0x0000000008004986 */ /* 0x0001e8000c101516 */
[----:B------:R1:W-:Y:S04]  /*113b0*/  @P3 STG.E.U16 desc[UR22][R10.64], R64 ;  /* 0x000000400a003986 */ /* 0x0003e8000c101516 */
[----:B------:R1:W-:Y:S01]  /*113c0*/  @P2 STG.E.U16 desc[UR22][R12.64], R7 ;  /* 0x000000070c002986 */ /* 0x0003e2000c101516 */
[----:B0-----:R-:W-:-:S03]  /*113d0*/  PRMT R9, R66, 0x7632, R9 ;  /* 0x0000763242097816 */ /* 0x001fc60000000009 */
[----:B------:R1:W-:Y:S04]  /*113e0*/  @P1 STG.E.U16 desc[UR22][R2.64], R66 ;  /* 0x0000004202001986 */ /* 0x0003e8000c101516 */
[----:B------:R1:W-:Y:S01]  /*113f0*/  @P0 STG.E.U16 desc[UR22][R4.64], R9 ;  /* 0x0000000904000986 */ /* 0x0003e2000c101516 */
[----:B-----5:R-:W-:Y:S06]  /*11400*/  BAR.SYNC.DEFER_BLOCKING 0x0 ;  /* 0x0000000000007b1d */ /* 0x020fec0000010000 */
[----:B------:R-:W-:Y:S05]  /*11410*/  BRA.U UP0, `(.L_x_14) ;  /* 0x0000000100a07547 */ /* 0x000fea000b800000 */
[----:B------:R-:W0:Y:S01]  /*11420*/  S2UR UR5, SR_CgaCtaId ;  /* 0x00000000000579c3 */ /* 0x000e220000008800 */
[----:B------:R-:W-:Y:S01]  /*11430*/  NOP ;  /* 0x0000000000007918 */ /* 0x000fe20000000000 */
[----:B------:R-:W-:Y:S01]  /*11440*/  UMOV UR4, 0x50 ;  /* 0x0000005000047882 */ /* 0x000fe20000000000 */
[----:B------:R-:W-:Y:S02]  /*11450*/  IMAD.U32 R0, RZ, RZ, UR10 ;  /* 0x0000000aff007e24 */ /* 0x000fe4000f8e00ff */
[----:B-1----:R-:W-:Y:S02]  /*11460*/  IMAD.MOV.U32 R3, RZ, RZ, 0xffff ;  /* 0x0000ffffff037424 */ /* 0x002fe400078e00ff */
[----:B------:R-:W-:Y:S01]  /*11470*/  IMAD.MOV.U32 R7, RZ, RZ, 0x1 ;  /* 0x00000001ff077424 */ /* 0x000fe200078e00ff */
[----:B------:R-:W-:-:S04]  /*11480*/  LOP3.LUT R0, R0, 0xffff, RZ, 0xc0, !PT ;  /* 0x0000ffff00007812 */ /* 0x000fc800078ec0ff */
[----:B------:R-:W-:-:S05]  /*11490*/  SHF.R.U32.HI R0, RZ, 0x5, R0 ;  /* 0x00000005ff007819 */ /* 0x000fca0000011600 */
[----:B------:R-:W-:Y:S01]  /*114a0*/  VIADD R2, R0, 0x10 ;  /* 0x0000001000027836 */ /* 0x000fe20000000000 */
[----:B------:R-:W-:Y:S01]  /*114b0*/  SHF.L.U32 R0, R3, R0, RZ ;  /* 0x0000000003007219 */ /* 0x000fe200000006ff */
[----:B0-----:R-:W-:-:S03]  /*114c0*/  ULEA UR6, UR5, UR4, 0x18 ;  /* 0x0000000405067291 */ /* 0x001fc6000f8ec0ff */
[----:B------:R-:W-:-:S04]  /*114d0*/  SHF.L.U32 R3, R7, R2, RZ ;  /* 0x0000000207037219 */ /* 0x000fc800000006ff */
[----:B------:R-:W-:Y:S02]  /*114e0*/  LOP3.LUT R0, R3, R0, RZ, 0xfc, !PT ;  /* 0x0000000003007212 */ /* 0x000fe400078efcff */
[----:B------:R-:W0:Y:S02]  /*114f0*/  LDS R5, [UR6] ;  /* 0x00000006ff057984 */ /* 0x000e240008000800 */
[C---:B------:R-:W-:Y:S02]  /*11500*/  LOP3.LUT R2, R0.reuse, 0xffff, RZ, 0xc0, !PT ;  /* 0x0000ffff00027812 */ /* 0x040fe400078ec0ff */
[----:B0-----:R-:W-:-:S04]  /*11510*/  LOP3.LUT R3, R0, 0xffff, R5, 0x80, !PT ;  /* 0x0000ffff00037812 */ /* 0x001fc800078e8005 */
[----:B------:R-:W-:-:S13]  /*11520*/  ISETP.NE.AND P0, PT, R3, R2, PT ;  /* 0x000000020300720c */ /* 0x000fda0003f05270 */
[----:B------:R-:W-:Y:S05]  /*11530*/  @P0 BRA `(.L_x_15) ;  /* 0x0000000000500947 */ /* 0x000fea0003800000 */
[----:B------:R-:W-:Y:S02]  /*11540*/  SHF.R.U32.HI R5, RZ, 0x10, R5 ;  /* 0x00000010ff057819 */ /* 0x000fe40000011605 */
[----:B------:R-:W-:-:S04]  /*11550*/  SHF.R.U32.HI R2, RZ, 0x10, R0 ;  /* 0x00000010ff027819 */ /* 0x000fc80000011600 */
[----:B------:R-:W-:-:S04]  /*11560*/  LOP3.LUT R5, R5, R2, RZ, 0xc0, !PT ;  /* 0x0000000205057212 */ /* 0x000fc800078ec0ff */
[----:B------:R-:W-:-:S13]  /*11570*/  ISETP.NE.AND P0, PT, R5, R2, PT ;  /* 0x000000020500720c */ /* 0x000fda0003f05270 */
[----:B------:R-:W-:Y:S05]  /*11580*/  @P0 BRA `(.L_x_16) ;  /* 0x0000000000300947 */ /* 0x000fea0003800000 */
[----:B------:R-:W-:Y:S01]  /*11590*/  R2UR UR4, R0 ;  /* 0x00000000000472ca */ /* 0x000fe200000e0000 */
[----:B------:R-:W-:Y:S01]  /*115a0*/  VOTEU.ANY UR5, UPT, PT ;  /* 0x0000000000057886 */ /* 0x000fe200038e0100 */
[----:B------:R-:W0:Y:S01]  /*115b0*/  S2R R0, SR_LANEID ;  /* 0x0000000000007919 */ /* 0x000e220000000000 */
[----:B------:R-:W-:-:S10]  /*115c0*/  UFLO.U32 UR5, UR5 ;  /* 0x00000005000572bd */ /* 0x000fd400080e0000 */
[----:B------:R-:W-:-:S06]  /*115d0*/  ULOP3.LUT UR4, URZ, UR4, URZ, 0x33, !UPT ;  /* 0x00000004ff047292 */ /* 0x000fcc000f8e33ff */
[----:B------:R-:W-:-:S04]  /*115e0*/  IMAD.U32 R2, RZ, RZ, UR4 ;  /* 0x00000004ff027e24 */ /* 0x000fc8000f8e00ff */
[----:B------:R-:W1:Y:S02]  /*115f0*/  REDUX UR7, R2 ;  /* 0x00000000020773c4 */ /* 0x000e640000000000 */
[----:B------:R2:W-:Y:S01]  /*11600*/  UTCATOMSWS.AND URZ, UR4 ;  /* 0x0000000400ff79e3 */ /* 0x0005e20008000000 */
[----:B0-----:R-:W-:Y:S01]  /*11610*/  ISETP.EQ.U32.AND P0, PT, R0, UR5, PT ;  /* 0x0000000500007c0c */ /* 0x001fe2000bf02070 */
[----:B-1----:R-:W-:-:S12]  /*11620*/  IMAD.U32 R0, RZ, RZ, UR7 ;  /* 0x00000007ff007e24 */ /* 0x002fd8000f8e00ff */
[----:B------:R2:W-:Y:S01]  /*11630*/  @P0 ATOMS.AND RZ, [UR6], R0 ;  /* 0x00000000ffff098c */ /* 0x0005e2000a800006 */
[----:B------:R-:W-:Y:S05]  /*11640*/  BRA `(.L_x_14) ;  /* 0x0000000000147947 */ /* 0x000fea0003800000 */
.L_x_16:
[----:B------:R-:W-:-:S07]  /*11650*/  MOV R2, 0x11670 ;  /* 0x0001167000027802 */ /* 0x000fce0000000f00 */
[----:B------:R-:W-:Y:S05]  /*11660*/  CALL.REL.NOINC `($__internal_0_$__cuda_sm10x_tcgen05_guardrail_trap_col_being_dealloced_not_returned_by_alloc) ;  /* 0x00000000002c7944 */ /* 0x000fea0003c00000 */
[----:B------:R-:W-:Y:S05]  /*11670*/  BRA `(.L_x_14) ;  /* 0x0000000000087947 */ /* 0x000fea0003800000 */
.L_x_15:
[----:B------:R-:W-:-:S07]  /*11680*/  MOV R2, 0x116a0 ;  /* 0x000116a000027802 */ /* 0x000fce0000000f00 */
[----:B------:R-:W-:Y:S05]  /*11690*/  CALL.REL.NOINC `($__internal_2_$__cuda_sm10x_tcgen05_guardrail_trap_unallocated_columns_being_dealloced) ;  /* 0x0000000000387944 */ /* 0x000fea0003c00000 */
.L_x_14:
[----:B------:R-:W-:Y:S01]  /*116a0*/  NOP ;  /* 0x0000000000007918 */ /* 0x000fe20000000000 */
[----:B--2---:R-:W-:Y:S05]  /*116b0*/  EXIT ;  /* 0x000000000000794d */ /* 0x004fea0003800000 */
.L_x_9:
[----:B------:R-:W0:Y:S02]  /*116c0*/  SYNCS.PHASECHK.TRANS64.TRYWAIT P1, [UR8], R227 ;  /* 0x000000e3ff0075a7 */ /* 0x000e240008021108 */
[----:B0-----:R-:W-:Y:S05]  /*116d0*/  @!P1 BRA `(.L_x_9) ;  /* 0xfffffffc00f89947 */ /* 0x001fea000383ffff */
[----:B------:R-:W-:Y:S05]  /*116e0*/  BRA `(.L_x_17) ;  /* 0xffffff6400e47947 */ /* 0x000fea000383ffff */
.L_x_13:
[----:B------:R-:W0:Y:S02]  /*116f0*/  SYNCS.PHASECHK.TRANS64.TRYWAIT P1, [UR8], R4 ;  /* 0x00000004ff0075a7 */ /* 0x000e240008021108 */
[----:B0-----:R-:W-:Y:S05]  /*11700*/  @!P1 BRA `(.L_x_13) ;  /* 0xfffffffc00f89947 */ /* 0x001fea000383ffff */
[----:B------:R-:W-:Y:S05]  /*11710*/  BRA `(.L_x_12) ;  /* 0xffffff7c00107947 */ /* 0x000fea000383ffff */
        .weak           $__internal_0_$__cuda_sm10x_tcgen05_guardrail_trap_col_being_dealloced_not_returned_by_alloc
        .type           $__internal_0_$__cuda_sm10x_tcgen05_guardrail_trap_col_being_dealloced_not_returned_by_alloc,@function
        .size           $__internal_0_$__cuda_sm10x_tcgen05_guardrail_trap_col_being_dealloced_not_returned_by_alloc,($__internal_1_$__cuda_sm10x_tcgen05_guardrail_trap_phase_invalid_during_alloc - $__internal_0_$__cuda_sm10x_tcgen05_guardrail_trap_col_being_dealloced_not_returned_by_alloc)
$__internal_0_$__cuda_sm10x_tcgen05_guardrail_trap_col_being_dealloced_not_returned_by_alloc:
[----:B------:R-:W-:Y:S05]  /*11720*/  BPT.TRAP 0x1 ;  /* 0x000000040000795c */ /* 0x000fea0000300000 */
[----:B------:R-:W-:-:S04]  /*11730*/  IMAD.MOV.U32 R3, RZ, RZ, 0x0 ;  /* 0x00000000ff037424 */ /* 0x000fc800078e00ff */
[----:B------:R-:W-:Y:S05]  /*11740*/  RET.REL.NODEC R2 `(matmul_kernel) ;  /* 0xfffffee8022c7950 */ /* 0x000fea0003c3ffff */
        .weak           $__internal_1_$__cuda_sm10x_tcgen05_guardrail_trap_phase_invalid_during_alloc
        .type           $__internal_1_$__cuda_sm10x_tcgen05_guardrail_trap_phase_invalid_during_alloc,@function
        .size           $__internal_1_$__cuda_sm10x_tcgen05_guardrail_trap_phase_invalid_during_alloc,($__internal_2_$__cuda_sm10x_tcgen05_guardrail_trap_unallocated_columns_being_dealloced - $__internal_1_$__cuda_sm10x_tcgen05_guardrail_trap_phase_invalid_during_alloc)
$__internal_1_$__cuda_sm10x_tcgen05_guardrail_trap_phase_invalid_during_alloc:
[----:B------:R-:W-:Y:S05]  /*11750*/  BPT.TRAP 0x1 ;  /* 0x000000040000795c */ /* 0x000fea0000300000 */
[----:B------:R-:W-:-:S04]  /*11760*/  IMAD.MOV.U32 R3, RZ, RZ, 0x0 ;  /* 0x00000000ff037424 */ /* 0x000fc800078e00ff */
[----:B------:R-:W-:Y:S05]  /*11770*/  RET.REL.NODEC R2 `(matmul_kernel) ;  /* 0xfffffee802207950 */ /* 0x000fea0003c3ffff */
        .weak           $__internal_2_$__cuda_sm10x_tcgen05_guardrail_trap_unallocated_columns_being_dealloced
        .type           $__internal_2_$__cuda_sm10x_tcgen05_guardrail_trap_unallocated_columns_being_dealloced,@function
        .size           $__internal_2_$__cuda_sm10x_tcgen05_guardrail_trap_unallocated_columns_being_dealloced,(.L_x_21 - $__internal_2_$__cuda_sm10x_tcgen05_guardrail_trap_unallocated_columns_being_dealloced)
$__internal_2_$__cuda_sm10x_tcgen05_guardrail_trap_unallocated_columns_being_dealloced:
[----:B------:R-:W-:Y:S05]  /*11780*/  BPT.TRAP 0x1 ;  /* 0x000000040000795c */ /* 0x000fea0000300000 */
[----:B------:R-:W-:-:S04]  /*11790*/  IMAD.MOV.U32 R3, RZ, RZ, 0x0 ;  /* 0x00000000ff037424 */ /* 0x000fc800078e00ff */
[----:B------:R-:W-:Y:S05]  /*117a0*/  RET.REL.NODEC R2 `(matmul_kernel) ;  /* 0xfffffee802147950 */ /* 0x000fea0003c3ffff */
.L_x_18:
[----:B------:R-:W-:-:S00]  /*117b0*/  BRA `(.L_x_18) ;  /* 0xfffffffc00fc7947 */ /* 0x000fc0000383ffff */
[----:B------:R-:W-:-:S00]  /*117c0*/  NOP ;  /* 0x0000000000007918 */ /* 0x000fc00000000000 */
        /* <DEDUP_REMOVED lines=11> */
.L_x_21:


//--------------------- .nv.shared.matmul_kernel  --------------------------
	.section	.nv.shared.matmul_kernel,"aw",@nobits
	.sectionflags	@""
	.align	16
	.zero		1024


//--------------------- .nv.shared.reserved.0     --------------------------
	.section	.nv.shared.reserved.0,"aw",@nobits
	.align	8
	.weak		__nv_reservedSMEM_offset_0_alias
	.size		__nv_reservedSMEM_offset_0_alias, 0, 64
	.other		__nv_reservedSMEM_offset_0_alias,@"STO_CUDA_RESERVED_SHARED STV_DEFAULT"
__nv_reservedSMEM_offset_0_alias:
	.zero		0
.nv.shared.reserved.0:
	.zero		64
	.weak		__nv_reservedSMEM_allocation_phase
	.type		__nv_reservedSMEM_allocation_phase,@object
	.size		__nv_reservedSMEM_allocation_phase,(.L_0 - __nv_reservedSMEM_allocation_phase)
__nv_reservedSMEM_allocation_phase:
	.zero		1
.L_0:
	.zero		7
	.weak		__nv_reservedSMEM_devtool_atexit_pc
	.type		__nv_reservedSMEM_devtool_atexit_pc,@object
	.size		__nv_reservedSMEM_devtool_atexit_pc,(__nv_reservedSMEM_allocation_mask - __nv_reservedSMEM_devtool_atexit_pc)
__nv_reservedSMEM_devtool_atexit_pc:
	.zero		8
	.weak		__nv_reservedSMEM_allocation_mask
	.type		__nv_reservedSMEM_allocation_mask,@object
	.size		__nv_reservedSMEM_allocation_mask,(.L_2 - __nv_reservedSMEM_allocation_mask)
__nv_reservedSMEM_allocation_mask:
	.zero		4
.L_2:


//--------------------- .nv.constant0.matmul_kernel --------------------------
	.section	.nv.constant0.matmul_kernel,"a",@progbits
	.sectionflags	@""
	.align	4
.nv.constant0.matmul_kernel:
	.zero		976


//--------------------- SYMBOLS --------------------------

	.type		.nv.reservedSmem.offset0,@object
	.size		.nv.reservedSmem.offset0,0x4
	.type		.nv.reservedSmem.cap,@object
	.size		.nv.reservedSmem.cap,0x4
